//
// Generated by NVIDIA NVVM Compiler
//
// Compiler Build ID: CL-36424714
// Cuda compilation tools, release 13.0, V13.0.88
// Based on NVVM 20.0.0
//

.version 9.0
.target sm_100
.address_size 64

	// .globl	_Z5sgemmPKfS0_Pfiff
// _ZZ5sgemmPKfS0_PfiffE2As has been demoted
// _ZZ5sgemmPKfS0_PfiffE2Bs has been demoted

.visible .entry _Z5sgemmPKfS0_Pfiff(
	.param .u64 .ptr .align 1 _Z5sgemmPKfS0_Pfiff_param_0,
	.param .u64 .ptr .align 1 _Z5sgemmPKfS0_Pfiff_param_1,
	.param .u64 .ptr .align 1 _Z5sgemmPKfS0_Pfiff_param_2,
	.param .u32 _Z5sgemmPKfS0_Pfiff_param_3,
	.param .f32 _Z5sgemmPKfS0_Pfiff_param_4,
	.param .f32 _Z5sgemmPKfS0_Pfiff_param_5
)
{
	.reg .pred 	%p<39>;
	.reg .b32 	%r<252>;
	.reg .b32 	%f<986>;
	.reg .b64 	%rd<51>;
	// demoted variable
	.shared .align 4 .b8 _ZZ5sgemmPKfS0_PfiffE2As[4224];
	// demoted variable
	.shared .align 4 .b8 _ZZ5sgemmPKfS0_PfiffE2Bs[4224];
	ld.param.u64 	%rd8, [_Z5sgemmPKfS0_Pfiff_param_0];
	ld.param.u64 	%rd9, [_Z5sgemmPKfS0_Pfiff_param_1];
	ld.param.u64 	%rd10, [_Z5sgemmPKfS0_Pfiff_param_2];
	ld.param.u32 	%r72, [_Z5sgemmPKfS0_Pfiff_param_3];
	ld.param.f32 	%f49, [_Z5sgemmPKfS0_Pfiff_param_4];
	ld.param.f32 	%f50, [_Z5sgemmPKfS0_Pfiff_param_5];
	cvta.to.global.u64 	%rd1, %rd9;
	cvta.to.global.u64 	%rd2, %rd8;
	cvta.to.global.u64 	%rd3, %rd10;
	mov.u32 	%r73, %tid.x;
	mov.u32 	%r74, %tid.y;
	mov.u32 	%r75, %ctaid.y;
	shl.b32 	%r1, %r75, 5;
	mov.u32 	%r76, %ctaid.x;
	shl.b32 	%r2, %r76, 5;
	shl.b32 	%r3, %r74, 2;
	add.s32 	%r4, %r1, %r3;
	shl.b32 	%r5, %r73, 2;
	add.s32 	%r6, %r2, %r5;
	mov.u32 	%r77, %ntid.x;
	mad.lo.s32 	%r7, %r74, %r77, %r73;
	mov.u32 	%r78, %ntid.y;
	mul.lo.s32 	%r8, %r77, %r78;
	setp.lt.s32 	%p1, %r72, 32;
	mov.f32 	%f970, 0f00000000;
	mov.f32 	%f971, %f970;
	mov.f32 	%f972, %f970;
	mov.f32 	%f973, %f970;
	mov.f32 	%f974, %f970;
	mov.f32 	%f975, %f970;
	mov.f32 	%f976, %f970;
	mov.f32 	%f977, %f970;
	mov.f32 	%f978, %f970;
	mov.f32 	%f979, %f970;
	mov.f32 	%f980, %f970;
	mov.f32 	%f981, %f970;
	mov.f32 	%f982, %f970;
	mov.f32 	%f983, %f970;
	mov.f32 	%f984, %f970;
	mov.f32 	%f985, %f970;
	@%p1 bra 	$L__BB0_11;
	add.s32 	%r9, %r7, %r8;
	max.u32 	%r80, %r9, 256;
	setp.lt.u32 	%p2, %r9, 256;
	selp.u32 	%r81, 1, 0, %p2;
	add.s32 	%r82, %r9, %r81;
	sub.s32 	%r83, %r80, %r82;
	div.u32 	%r84, %r83, %r8;
	add.s32 	%r10, %r84, %r81;
	and.b32  	%r11, %r10, 3;
	shl.b32 	%r85, %r7, 2;
	shr.u32 	%r12, %r7, 3;
	and.b32  	%r86, %r85, 28;
	add.s32 	%r87, %r1, %r12;
	mad.lo.s32 	%r13, %r87, %r72, %r86;
	add.s32 	%r14, %r86, %r2;
	mul.lo.s32 	%r88, %r12, 132;
	mov.u32 	%r89, _ZZ5sgemmPKfS0_PfiffE2As;
	add.s32 	%r90, %r89, %r88;
	shl.b32 	%r91, %r7, 4;
	and.b32  	%r92, %r91, 112;
	add.s32 	%r15, %r90, %r92;
	mov.u32 	%r93, _ZZ5sgemmPKfS0_PfiffE2Bs;
	add.s32 	%r94, %r93, %r88;
	add.s32 	%r16, %r94, %r92;
	shl.b32 	%r95, %r9, 2;
	shr.u32 	%r17, %r9, 3;
	and.b32  	%r96, %r95, 28;
	add.s32 	%r97, %r1, %r17;
	mad.lo.s32 	%r18, %r97, %r72, %r96;
	add.s32 	%r19, %r96, %r2;
	mul.lo.s32 	%r98, %r17, 132;
	add.s32 	%r99, %r89, %r98;
	shl.b32 	%r100, %r9, 4;
	and.b32  	%r101, %r100, 112;
	add.s32 	%r20, %r99, %r101;
	add.s32 	%r102, %r93, %r98;
	add.s32 	%r21, %r102, %r101;
	add.s32 	%r22, %r9, %r8;
	shl.b32 	%r103, %r22, 2;
	shr.u32 	%r23, %r22, 3;
	and.b32  	%r104, %r103, 28;
	add.s32 	%r105, %r1, %r23;
	mad.lo.s32 	%r24, %r105, %r72, %r104;
	add.s32 	%r25, %r104, %r2;
	mul.lo.s32 	%r106, %r23, 132;
	add.s32 	%r107, %r89, %r106;
	shl.b32 	%r108, %r22, 4;
	and.b32  	%r109, %r108, 112;
	add.s32 	%r26, %r107, %r109;
	add.s32 	%r110, %r93, %r106;
	add.s32 	%r27, %r110, %r109;
	mad.lo.s32 	%r28, %r3, 132, %r89;
	shl.b32 	%r111, %r5, 2;
	add.s32 	%r29, %r93, %r111;
	shl.b32 	%r30, %r8, 4;
	shl.b32 	%r31, %r8, 1;
	shl.b32 	%r32, %r8, 2;
	mul.lo.s32 	%r33, %r8, 12;
	mul.lo.s32 	%r34, %r8, 3;
	shr.s32 	%r112, %r72, 31;
	shr.u32 	%r113, %r112, 27;
	add.s32 	%r114, %r72, %r113;
	shr.s32 	%r35, %r114, 5;
	mov.b32 	%r242, 0;
	mov.f32 	%f970, 0f00000000;
$L__BB0_2:
	setp.gt.u32 	%p3, %r7, 255;
	shl.b32 	%r38, %r242, 5;
	@%p3 bra 	$L__BB0_10;
	setp.eq.s32 	%p4, %r11, 3;
	mov.u32 	%r243, %r7;
	@%p4 bra 	$L__BB0_7;
	setp.eq.s32 	%p5, %r11, 0;
	add.s32 	%r115, %r38, %r13;
	add.s32 	%r116, %r38, %r12;
	mad.lo.s32 	%r117, %r116, %r72, %r14;
	shr.u32 	%r118, %r115, 2;
	mul.wide.u32 	%rd11, %r118, 16;
	add.s64 	%rd12, %rd2, %rd11;
	ld.global.nc.v4.f32 	{%f53, %f54, %f55, %f56}, [%rd12];
	shr.s32 	%r119, %r117, 31;
	shr.u32 	%r120, %r119, 30;
	add.s32 	%r121, %r117, %r120;
	shr.s32 	%r122, %r121, 2;
	mul.wide.s32 	%rd13, %r122, 16;
	add.s64 	%rd14, %rd1, %rd13;
	ld.global.nc.v4.f32 	{%f57, %f58, %f59, %f60}, [%rd14];
	st.shared.f32 	[%r15], %f53;
	st.shared.f32 	[%r15+4], %f54;
	st.shared.f32 	[%r15+8], %f55;
	st.shared.f32 	[%r15+12], %f56;
	st.shared.f32 	[%r16], %f57;
	st.shared.f32 	[%r16+4], %f58;
	st.shared.f32 	[%r16+8], %f59;
	st.shared.f32 	[%r16+12], %f60;
	mov.u32 	%r243, %r9;
	@%p5 bra 	$L__BB0_7;
	setp.eq.s32 	%p6, %r11, 1;
	add.s32 	%r123, %r38, %r18;
	add.s32 	%r124, %r38, %r17;
	mad.lo.s32 	%r125, %r124, %r72, %r19;
	shr.u32 	%r126, %r123, 2;
	mul.wide.u32 	%rd15, %r126, 16;
	add.s64 	%rd16, %rd2, %rd15;
	ld.global.nc.v4.f32 	{%f61, %f62, %f63, %f64}, [%rd16];
	shr.s32 	%r127, %r125, 31;
	shr.u32 	%r128, %r127, 30;
	add.s32 	%r129, %r125, %r128;
	shr.s32 	%r130, %r129, 2;
	mul.wide.s32 	%rd17, %r130, 16;
	add.s64 	%rd18, %rd1, %rd17;
	ld.global.nc.v4.f32 	{%f65, %f66, %f67, %f68}, [%rd18];
	st.shared.f32 	[%r20], %f61;
	st.shared.f32 	[%r20+4], %f62;
	st.shared.f32 	[%r20+8], %f63;
	st.shared.f32 	[%r20+12], %f64;
	st.shared.f32 	[%r21], %f65;
	st.shared.f32 	[%r21+4], %f66;
	st.shared.f32 	[%r21+8], %f67;
	st.shared.f32 	[%r21+12], %f68;
	mov.u32 	%r243, %r22;
	@%p6 bra 	$L__BB0_7;
	add.s32 	%r243, %r22, %r8;
	add.s32 	%r131, %r38, %r24;
	add.s32 	%r132, %r38, %r23;
	mad.lo.s32 	%r133, %r132, %r72, %r25;
	shr.u32 	%r134, %r131, 2;
	mul.wide.u32 	%rd19, %r134, 16;
	add.s64 	%rd20, %rd2, %rd19;
	ld.global.nc.v4.f32 	{%f69, %f70, %f71, %f72}, [%rd20];
	shr.s32 	%r135, %r133, 31;
	shr.u32 	%r136, %r135, 30;
	add.s32 	%r137, %r133, %r136;
	shr.s32 	%r138, %r137, 2;
	mul.wide.s32 	%rd21, %r138, 16;
	add.s64 	%rd22, %rd1, %rd21;
	ld.global.nc.v4.f32 	{%f73, %f74, %f75, %f76}, [%rd22];
	st.shared.f32 	[%r26], %f69;
	st.shared.f32 	[%r26+4], %f70;
	st.shared.f32 	[%r26+8], %f71;
	st.shared.f32 	[%r26+12], %f72;
	st.shared.f32 	[%r27], %f73;
	st.shared.f32 	[%r27+4], %f74;
	st.shared.f32 	[%r27+8], %f75;
	st.shared.f32 	[%r27+12], %f76;
$L__BB0_7:
	setp.lt.u32 	%p7, %r10, 3;
	@%p7 bra 	$L__BB0_10;
	shl.b32 	%r244, %r243, 2;
	shl.b32 	%r139, %r8, 3;
	add.s32 	%r250, %r139, %r244;
	add.s32 	%r249, %r31, %r243;
	add.s32 	%r248, %r33, %r244;
	add.s32 	%r247, %r34, %r243;
	add.s32 	%r246, %r8, %r243;
	shl.b32 	%r245, %r246, 2;
$L__BB0_9:
	shr.u32 	%r140, %r243, 3;
	and.b32  	%r141, %r244, 28;
	add.s32 	%r142, %r1, %r140;
	add.s32 	%r143, %r141, %r38;
	mad.lo.s32 	%r144, %r142, %r72, %r143;
	add.s32 	%r145, %r38, %r140;
	add.s32 	%r146, %r141, %r2;
	mad.lo.s32 	%r147, %r145, %r72, %r146;
	shr.u32 	%r148, %r144, 2;
	mul.wide.u32 	%rd23, %r148, 16;
	add.s64 	%rd24, %rd2, %rd23;
	ld.global.nc.v4.f32 	{%f77, %f78, %f79, %f80}, [%rd24];
	shr.s32 	%r149, %r147, 31;
	shr.u32 	%r150, %r149, 30;
	add.s32 	%r151, %r147, %r150;
	shr.s32 	%r152, %r151, 2;
	mul.wide.s32 	%rd25, %r152, 16;
	add.s64 	%rd26, %rd1, %rd25;
	ld.global.nc.v4.f32 	{%f81, %f82, %f83, %f84}, [%rd26];
	mul.lo.s32 	%r153, %r140, 132;
	mov.u32 	%r154, _ZZ5sgemmPKfS0_PfiffE2As;
	add.s32 	%r155, %r154, %r153;
	shl.b32 	%r156, %r244, 2;
	and.b32  	%r157, %r156, 112;
	add.s32 	%r158, %r155, %r157;
	st.shared.f32 	[%r158], %f77;
	st.shared.f32 	[%r158+4], %f78;
	st.shared.f32 	[%r158+8], %f79;
	st.shared.f32 	[%r158+12], %f80;
	mov.u32 	%r159, _ZZ5sgemmPKfS0_PfiffE2Bs;
	add.s32 	%r160, %r159, %r153;
	add.s32 	%r161, %r160, %r157;
	st.shared.f32 	[%r161], %f81;
	st.shared.f32 	[%r161+4], %f82;
	st.shared.f32 	[%r161+8], %f83;
	st.shared.f32 	[%r161+12], %f84;
	add.s32 	%r162, %r243, %r8;
	shr.u32 	%r163, %r246, 3;
	and.b32  	%r164, %r245, 28;
	add.s32 	%r165, %r1, %r163;
	add.s32 	%r166, %r164, %r38;
	mad.lo.s32 	%r167, %r165, %r72, %r166;
	add.s32 	%r168, %r38, %r163;
	add.s32 	%r169, %r164, %r2;
	mad.lo.s32 	%r170, %r168, %r72, %r169;
	shr.u32 	%r171, %r167, 2;
	mul.wide.u32 	%rd27, %r171, 16;
	add.s64 	%rd28, %rd2, %rd27;
	ld.global.nc.v4.f32 	{%f85, %f86, %f87, %f88}, [%rd28];
	shr.s32 	%r172, %r170, 31;
	shr.u32 	%r173, %r172, 30;
	add.s32 	%r174, %r170, %r173;
	shr.s32 	%r175, %r174, 2;
	mul.wide.s32 	%rd29, %r175, 16;
	add.s64 	%rd30, %rd1, %rd29;
	ld.global.nc.v4.f32 	{%f89, %f90, %f91, %f92}, [%rd30];
	mul.lo.s32 	%r176, %r163, 132;
	add.s32 	%r177, %r154, %r176;
	shl.b32 	%r178, %r245, 2;
	and.b32  	%r179, %r178, 112;
	add.s32 	%r180, %r177, %r179;
	st.shared.f32 	[%r180], %f85;
	st.shared.f32 	[%r180+4], %f86;
	st.shared.f32 	[%r180+8], %f87;
	st.shared.f32 	[%r180+12], %f88;
	add.s32 	%r181, %r159, %r176;
	add.s32 	%r182, %r181, %r179;
	st.shared.f32 	[%r182], %f89;
	st.shared.f32 	[%r182+4], %f90;
	st.shared.f32 	[%r182+8], %f91;
	st.shared.f32 	[%r182+12], %f92;
	add.s32 	%r183, %r162, %r8;
	shr.u32 	%r184, %r249, 3;
	and.b32  	%r185, %r250, 28;
	add.s32 	%r186, %r1, %r184;
	add.s32 	%r187, %r185, %r38;
	mad.lo.s32 	%r188, %r186, %r72, %r187;
	add.s32 	%r189, %r38, %r184;
	add.s32 	%r190, %r185, %r2;
	mad.lo.s32 	%r191, %r189, %r72, %r190;
	shr.u32 	%r192, %r188, 2;
	mul.wide.u32 	%rd31, %r192, 16;
	add.s64 	%rd32, %rd2, %rd31;
	ld.global.nc.v4.f32 	{%f93, %f94, %f95, %f96}, [%rd32];
	shr.s32 	%r193, %r191, 31;
	shr.u32 	%r194, %r193, 30;
	add.s32 	%r195, %r191, %r194;
	shr.s32 	%r196, %r195, 2;
	mul.wide.s32 	%rd33, %r196, 16;
	add.s64 	%rd34, %rd1, %rd33;
	ld.global.nc.v4.f32 	{%f97, %f98, %f99, %f100}, [%rd34];
	mul.lo.s32 	%r197, %r184, 132;
	add.s32 	%r198, %r154, %r197;
	shl.b32 	%r199, %r250, 2;
	and.b32  	%r200, %r199, 112;
	add.s32 	%r201, %r198, %r200;
	st.shared.f32 	[%r201], %f93;
	st.shared.f32 	[%r201+4], %f94;
	st.shared.f32 	[%r201+8], %f95;
	st.shared.f32 	[%r201+12], %f96;
	add.s32 	%r202, %r159, %r197;
	add.s32 	%r203, %r202, %r200;
	st.shared.f32 	[%r203], %f97;
	st.shared.f32 	[%r203+4], %f98;
	st.shared.f32 	[%r203+8], %f99;
	st.shared.f32 	[%r203+12], %f100;
	add.s32 	%r204, %r183, %r8;
	shr.u32 	%r205, %r247, 3;
	and.b32  	%r206, %r248, 28;
	add.s32 	%r207, %r1, %r205;
	add.s32 	%r208, %r206, %r38;
	mad.lo.s32 	%r209, %r207, %r72, %r208;
	add.s32 	%r210, %r38, %r205;
	add.s32 	%r211, %r206, %r2;
	mad.lo.s32 	%r212, %r210, %r72, %r211;
	shr.u32 	%r213, %r209, 2;
	mul.wide.u32 	%rd35, %r213, 16;
	add.s64 	%rd36, %rd2, %rd35;
	ld.global.nc.v4.f32 	{%f101, %f102, %f103, %f104}, [%rd36];
	shr.s32 	%r214, %r212, 31;
	shr.u32 	%r215, %r214, 30;
	add.s32 	%r216, %r212, %r215;
	shr.s32 	%r217, %r216, 2;
	mul.wide.s32 	%rd37, %r217, 16;
	add.s64 	%rd38, %rd1, %rd37;
	ld.global.nc.v4.f32 	{%f105, %f106, %f107, %f108}, [%rd38];
	mul.lo.s32 	%r218, %r205, 132;
	add.s32 	%r219, %r154, %r218;
	shl.b32 	%r220, %r248, 2;
	and.b32  	%r221, %r220, 112;
	add.s32 	%r222, %r219, %r221;
	st.shared.f32 	[%r222], %f101;
	st.shared.f32 	[%r222+4], %f102;
	st.shared.f32 	[%r222+8], %f103;
	st.shared.f32 	[%r222+12], %f104;
	add.s32 	%r223, %r159, %r218;
	add.s32 	%r224, %r223, %r221;
	st.shared.f32 	[%r224], %f105;
	st.shared.f32 	[%r224+4], %f106;
	st.shared.f32 	[%r224+8], %f107;
	st.shared.f32 	[%r224+12], %f108;
	add.s32 	%r243, %r204, %r8;
	add.s32 	%r250, %r250, %r30;
	add.s32 	%r249, %r249, %r32;
	add.s32 	%r248, %r248, %r30;
	add.s32 	%r247, %r247, %r32;
	add.s32 	%r246, %r246, %r32;
	add.s32 	%r245, %r245, %r30;
	add.s32 	%r244, %r244, %r30;
	setp.lt.u32 	%p8, %r243, 256;
	@%p8 bra 	$L__BB0_9;
$L__BB0_10:
	bar.sync 	0;
	ld.shared.f32 	%f109, [%r28];
	ld.shared.f32 	%f110, [%r28+132];
	ld.shared.f32 	%f111, [%r28+264];
	ld.shared.f32 	%f112, [%r28+396];
	ld.shared.f32 	%f113, [%r29];
	ld.shared.f32 	%f114, [%r29+4];
	ld.shared.f32 	%f115, [%r29+8];
	ld.shared.f32 	%f116, [%r29+12];
	fma.rn.f32 	%f117, %f109, %f113, %f977;
	fma.rn.f32 	%f118, %f109, %f114, %f976;
	fma.rn.f32 	%f119, %f109, %f115, %f975;
	fma.rn.f32 	%f120, %f109, %f116, %f974;
	fma.rn.f32 	%f121, %f110, %f113, %f973;
	fma.rn.f32 	%f122, %f110, %f114, %f972;
	fma.rn.f32 	%f123, %f110, %f115, %f971;
	fma.rn.f32 	%f124, %f110, %f116, %f970;
	fma.rn.f32 	%f125, %f111, %f113, %f978;
	fma.rn.f32 	%f126, %f111, %f114, %f979;
	fma.rn.f32 	%f127, %f111, %f115, %f980;
	fma.rn.f32 	%f128, %f111, %f116, %f981;
	fma.rn.f32 	%f129, %f112, %f113, %f982;
	fma.rn.f32 	%f130, %f112, %f114, %f983;
	fma.rn.f32 	%f131, %f112, %f115, %f984;
	fma.rn.f32 	%f132, %f112, %f116, %f985;
	ld.shared.f32 	%f133, [%r28+4];
	ld.shared.f32 	%f134, [%r28+136];
	ld.shared.f32 	%f135, [%r28+268];
	ld.shared.f32 	%f136, [%r28+400];
	ld.shared.f32 	%f137, [%r29+132];
	ld.shared.f32 	%f138, [%r29+136];
	ld.shared.f32 	%f139, [%r29+140];
	ld.shared.f32 	%f140, [%r29+144];
	fma.rn.f32 	%f141, %f133, %f137, %f117;
	fma.rn.f32 	%f142, %f133, %f138, %f118;
	fma.rn.f32 	%f143, %f133, %f139, %f119;
	fma.rn.f32 	%f144, %f133, %f140, %f120;
	fma.rn.f32 	%f145, %f134, %f137, %f121;
	fma.rn.f32 	%f146, %f134, %f138, %f122;
	fma.rn.f32 	%f147, %f134, %f139, %f123;
	fma.rn.f32 	%f148, %f134, %f140, %f124;
	fma.rn.f32 	%f149, %f135, %f137, %f125;
	fma.rn.f32 	%f150, %f135, %f138, %f126;
	fma.rn.f32 	%f151, %f135, %f139, %f127;
	fma.rn.f32 	%f152, %f135, %f140, %f128;
	fma.rn.f32 	%f153, %f136, %f137, %f129;
	fma.rn.f32 	%f154, %f136, %f138, %f130;
	fma.rn.f32 	%f155, %f136, %f139, %f131;
	fma.rn.f32 	%f156, %f136, %f140, %f132;
	ld.shared.f32 	%f157, [%r28+8];
	ld.shared.f32 	%f158, [%r28+140];
	ld.shared.f32 	%f159, [%r28+272];
	ld.shared.f32 	%f160, [%r28+404];
	ld.shared.f32 	%f161, [%r29+264];
	ld.shared.f32 	%f162, [%r29+268];
	ld.shared.f32 	%f163, [%r29+272];
	ld.shared.f32 	%f164, [%r29+276];
	fma.rn.f32 	%f165, %f157, %f161, %f141;
	fma.rn.f32 	%f166, %f157, %f162, %f142;
	fma.rn.f32 	%f167, %f157, %f163, %f143;
	fma.rn.f32 	%f168, %f157, %f164, %f144;
	fma.rn.f32 	%f169, %f158, %f161, %f145;
	fma.rn.f32 	%f170, %f158, %f162, %f146;
	fma.rn.f32 	%f171, %f158, %f163, %f147;
	fma.rn.f32 	%f172, %f158, %f164, %f148;
	fma.rn.f32 	%f173, %f159, %f161, %f149;
	fma.rn.f32 	%f174, %f159, %f162, %f150;
	fma.rn.f32 	%f175, %f159, %f163, %f151;
	fma.rn.f32 	%f176, %f159, %f164, %f152;
	fma.rn.f32 	%f177, %f160, %f161, %f153;
	fma.rn.f32 	%f178, %f160, %f162, %f154;
	fma.rn.f32 	%f179, %f160, %f163, %f155;
	fma.rn.f32 	%f180, %f160, %f164, %f156;
	ld.shared.f32 	%f181, [%r28+12];
	ld.shared.f32 	%f182, [%r28+144];
	ld.shared.f32 	%f183, [%r28+276];
	ld.shared.f32 	%f184, [%r28+408];
	ld.shared.f32 	%f185, [%r29+396];
	ld.shared.f32 	%f186, [%r29+400];
	ld.shared.f32 	%f187, [%r29+404];
	ld.shared.f32 	%f188, [%r29+408];
	fma.rn.f32 	%f189, %f181, %f185, %f165;
	fma.rn.f32 	%f190, %f181, %f186, %f166;
	fma.rn.f32 	%f191, %f181, %f187, %f167;
	fma.rn.f32 	%f192, %f181, %f188, %f168;
	fma.rn.f32 	%f193, %f182, %f185, %f169;
	fma.rn.f32 	%f194, %f182, %f186, %f170;
	fma.rn.f32 	%f195, %f182, %f187, %f171;
	fma.rn.f32 	%f196, %f182, %f188, %f172;
	fma.rn.f32 	%f197, %f183, %f185, %f173;
	fma.rn.f32 	%f198, %f183, %f186, %f174;
	fma.rn.f32 	%f199, %f183, %f187, %f175;
	fma.rn.f32 	%f200, %f183, %f188, %f176;
	fma.rn.f32 	%f201, %f184, %f185, %f177;
	fma.rn.f32 	%f202, %f184, %f186, %f178;
	fma.rn.f32 	%f203, %f184, %f187, %f179;
	fma.rn.f32 	%f204, %f184, %f188, %f180;
	ld.shared.f32 	%f205, [%r28+16];
	ld.shared.f32 	%f206, [%r28+148];
	ld.shared.f32 	%f207, [%r28+280];
	ld.shared.f32 	%f208, [%r28+412];
	ld.shared.f32 	%f209, [%r29+528];
	ld.shared.f32 	%f210, [%r29+532];
	ld.shared.f32 	%f211, [%r29+536];
	ld.shared.f32 	%f212, [%r29+540];
	fma.rn.f32 	%f213, %f205, %f209, %f189;
	fma.rn.f32 	%f214, %f205, %f210, %f190;
	fma.rn.f32 	%f215, %f205, %f211, %f191;
	fma.rn.f32 	%f216, %f205, %f212, %f192;
	fma.rn.f32 	%f217, %f206, %f209, %f193;
	fma.rn.f32 	%f218, %f206, %f210, %f194;
	fma.rn.f32 	%f219, %f206, %f211, %f195;
	fma.rn.f32 	%f220, %f206, %f212, %f196;
	fma.rn.f32 	%f221, %f207, %f209, %f197;
	fma.rn.f32 	%f222, %f207, %f210, %f198;
	fma.rn.f32 	%f223, %f207, %f211, %f199;
	fma.rn.f32 	%f224, %f207, %f212, %f200;
	fma.rn.f32 	%f225, %f208, %f209, %f201;
	fma.rn.f32 	%f226, %f208, %f210, %f202;
	fma.rn.f32 	%f227, %f208, %f211, %f203;
	fma.rn.f32 	%f228, %f208, %f212, %f204;
	ld.shared.f32 	%f229, [%r28+20];
	ld.shared.f32 	%f230, [%r28+152];
	ld.shared.f32 	%f231, [%r28+284];
	ld.shared.f32 	%f232, [%r28+416];
	ld.shared.f32 	%f233, [%r29+660];
	ld.shared.f32 	%f234, [%r29+664];
	ld.shared.f32 	%f235, [%r29+668];
	ld.shared.f32 	%f236, [%r29+672];
	fma.rn.f32 	%f237, %f229, %f233, %f213;
	fma.rn.f32 	%f238, %f229, %f234, %f214;
	fma.rn.f32 	%f239, %f229, %f235, %f215;
	fma.rn.f32 	%f240, %f229, %f236, %f216;
	fma.rn.f32 	%f241, %f230, %f233, %f217;
	fma.rn.f32 	%f242, %f230, %f234, %f218;
	fma.rn.f32 	%f243, %f230, %f235, %f219;
	fma.rn.f32 	%f244, %f230, %f236, %f220;
	fma.rn.f32 	%f245, %f231, %f233, %f221;
	fma.rn.f32 	%f246, %f231, %f234, %f222;
	fma.rn.f32 	%f247, %f231, %f235, %f223;
	fma.rn.f32 	%f248, %f231, %f236, %f224;
	fma.rn.f32 	%f249, %f232, %f233, %f225;
	fma.rn.f32 	%f250, %f232, %f234, %f226;
	fma.rn.f32 	%f251, %f232, %f235, %f227;
	fma.rn.f32 	%f252, %f232, %f236, %f228;
	ld.shared.f32 	%f253, [%r28+24];
	ld.shared.f32 	%f254, [%r28+156];
	ld.shared.f32 	%f255, [%r28+288];
	ld.shared.f32 	%f256, [%r28+420];
	ld.shared.f32 	%f257, [%r29+792];
	ld.shared.f32 	%f258, [%r29+796];
	ld.shared.f32 	%f259, [%r29+800];
	ld.shared.f32 	%f260, [%r29+804];
	fma.rn.f32 	%f261, %f253, %f257, %f237;
	fma.rn.f32 	%f262, %f253, %f258, %f238;
	fma.rn.f32 	%f263, %f253, %f259, %f239;
	fma.rn.f32 	%f264, %f253, %f260, %f240;
	fma.rn.f32 	%f265, %f254, %f257, %f241;
	fma.rn.f32 	%f266, %f254, %f258, %f242;
	fma.rn.f32 	%f267, %f254, %f259, %f243;
	fma.rn.f32 	%f268, %f254, %f260, %f244;
	fma.rn.f32 	%f269, %f255, %f257, %f245;
	fma.rn.f32 	%f270, %f255, %f258, %f246;
	fma.rn.f32 	%f271, %f255, %f259, %f247;
	fma.rn.f32 	%f272, %f255, %f260, %f248;
	fma.rn.f32 	%f273, %f256, %f257, %f249;
	fma.rn.f32 	%f274, %f256, %f258, %f250;
	fma.rn.f32 	%f275, %f256, %f259, %f251;
	fma.rn.f32 	%f276, %f256, %f260, %f252;
	ld.shared.f32 	%f277, [%r28+28];
	ld.shared.f32 	%f278, [%r28+160];
	ld.shared.f32 	%f279, [%r28+292];
	ld.shared.f32 	%f280, [%r28+424];
	ld.shared.f32 	%f281, [%r29+924];
	ld.shared.f32 	%f282, [%r29+928];
	ld.shared.f32 	%f283, [%r29+932];
	ld.shared.f32 	%f284, [%r29+936];
	fma.rn.f32 	%f285, %f277, %f281, %f261;
	fma.rn.f32 	%f286, %f277, %f282, %f262;
	fma.rn.f32 	%f287, %f277, %f283, %f263;
	fma.rn.f32 	%f288, %f277, %f284, %f264;
	fma.rn.f32 	%f289, %f278, %f281, %f265;
	fma.rn.f32 	%f290, %f278, %f282, %f266;
	fma.rn.f32 	%f291, %f278, %f283, %f267;
	fma.rn.f32 	%f292, %f278, %f284, %f268;
	fma.rn.f32 	%f293, %f279, %f281, %f269;
	fma.rn.f32 	%f294, %f279, %f282, %f270;
	fma.rn.f32 	%f295, %f279, %f283, %f271;
	fma.rn.f32 	%f296, %f279, %f284, %f272;
	fma.rn.f32 	%f297, %f280, %f281, %f273;
	fma.rn.f32 	%f298, %f280, %f282, %f274;
	fma.rn.f32 	%f299, %f280, %f283, %f275;
	fma.rn.f32 	%f300, %f280, %f284, %f276;
	ld.shared.f32 	%f301, [%r28+32];
	ld.shared.f32 	%f302, [%r28+164];
	ld.shared.f32 	%f303, [%r28+296];
	ld.shared.f32 	%f304, [%r28+428];
	ld.shared.f32 	%f305, [%r29+1056];
	ld.shared.f32 	%f306, [%r29+1060];
	ld.shared.f32 	%f307, [%r29+1064];
	ld.shared.f32 	%f308, [%r29+1068];
	fma.rn.f32 	%f309, %f301, %f305, %f285;
	fma.rn.f32 	%f310, %f301, %f306, %f286;
	fma.rn.f32 	%f311, %f301, %f307, %f287;
	fma.rn.f32 	%f312, %f301, %f308, %f288;
	fma.rn.f32 	%f313, %f302, %f305, %f289;
	fma.rn.f32 	%f314, %f302, %f306, %f290;
	fma.rn.f32 	%f315, %f302, %f307, %f291;
	fma.rn.f32 	%f316, %f302, %f308, %f292;
	fma.rn.f32 	%f317, %f303, %f305, %f293;
	fma.rn.f32 	%f318, %f303, %f306, %f294;
	fma.rn.f32 	%f319, %f303, %f307, %f295;
	fma.rn.f32 	%f320, %f303, %f308, %f296;
	fma.rn.f32 	%f321, %f304, %f305, %f297;
	fma.rn.f32 	%f322, %f304, %f306, %f298;
	fma.rn.f32 	%f323, %f304, %f307, %f299;
	fma.rn.f32 	%f324, %f304, %f308, %f300;
	ld.shared.f32 	%f325, [%r28+36];
	ld.shared.f32 	%f326, [%r28+168];
	ld.shared.f32 	%f327, [%r28+300];
	ld.shared.f32 	%f328, [%r28+432];
	ld.shared.f32 	%f329, [%r29+1188];
	ld.shared.f32 	%f330, [%r29+1192];
	ld.shared.f32 	%f331, [%r29+1196];
	ld.shared.f32 	%f332, [%r29+1200];
	fma.rn.f32 	%f333, %f325, %f329, %f309;
	fma.rn.f32 	%f334, %f325, %f330, %f310;
	fma.rn.f32 	%f335, %f325, %f331, %f311;
	fma.rn.f32 	%f336, %f325, %f332, %f312;
	fma.rn.f32 	%f337, %f326, %f329, %f313;
	fma.rn.f32 	%f338, %f326, %f330, %f314;
	fma.rn.f32 	%f339, %f326, %f331, %f315;
	fma.rn.f32 	%f340, %f326, %f332, %f316;
	fma.rn.f32 	%f341, %f327, %f329, %f317;
	fma.rn.f32 	%f342, %f327, %f330, %f318;
	fma.rn.f32 	%f343, %f327, %f331, %f319;
	fma.rn.f32 	%f344, %f327, %f332, %f320;
	fma.rn.f32 	%f345, %f328, %f329, %f321;
	fma.rn.f32 	%f346, %f328, %f330, %f322;
	fma.rn.f32 	%f347, %f328, %f331, %f323;
	fma.rn.f32 	%f348, %f328, %f332, %f324;
	ld.shared.f32 	%f349, [%r28+40];
	ld.shared.f32 	%f350, [%r28+172];
	ld.shared.f32 	%f351, [%r28+304];
	ld.shared.f32 	%f352, [%r28+436];
	ld.shared.f32 	%f353, [%r29+1320];
	ld.shared.f32 	%f354, [%r29+1324];
	ld.shared.f32 	%f355, [%r29+1328];
	ld.shared.f32 	%f356, [%r29+1332];
	fma.rn.f32 	%f357, %f349, %f353, %f333;
	fma.rn.f32 	%f358, %f349, %f354, %f334;
	fma.rn.f32 	%f359, %f349, %f355, %f335;
	fma.rn.f32 	%f360, %f349, %f356, %f336;
	fma.rn.f32 	%f361, %f350, %f353, %f337;
	fma.rn.f32 	%f362, %f350, %f354, %f338;
	fma.rn.f32 	%f363, %f350, %f355, %f339;
	fma.rn.f32 	%f364, %f350, %f356, %f340;
	fma.rn.f32 	%f365, %f351, %f353, %f341;
	fma.rn.f32 	%f366, %f351, %f354, %f342;
	fma.rn.f32 	%f367, %f351, %f355, %f343;
	fma.rn.f32 	%f368, %f351, %f356, %f344;
	fma.rn.f32 	%f369, %f352, %f353, %f345;
	fma.rn.f32 	%f370, %f352, %f354, %f346;
	fma.rn.f32 	%f371, %f352, %f355, %f347;
	fma.rn.f32 	%f372, %f352, %f356, %f348;
	ld.shared.f32 	%f373, [%r28+44];
	ld.shared.f32 	%f374, [%r28+176];
	ld.shared.f32 	%f375, [%r28+308];
	ld.shared.f32 	%f376, [%r28+440];
	ld.shared.f32 	%f377, [%r29+1452];
	ld.shared.f32 	%f378, [%r29+1456];
	ld.shared.f32 	%f379, [%r29+1460];
	ld.shared.f32 	%f380, [%r29+1464];
	fma.rn.f32 	%f381, %f373, %f377, %f357;
	fma.rn.f32 	%f382, %f373, %f378, %f358;
	fma.rn.f32 	%f383, %f373, %f379, %f359;
	fma.rn.f32 	%f384, %f373, %f380, %f360;
	fma.rn.f32 	%f385, %f374, %f377, %f361;
	fma.rn.f32 	%f386, %f374, %f378, %f362;
	fma.rn.f32 	%f387, %f374, %f379, %f363;
	fma.rn.f32 	%f388, %f374, %f380, %f364;
	fma.rn.f32 	%f389, %f375, %f377, %f365;
	fma.rn.f32 	%f390, %f375, %f378, %f366;
	fma.rn.f32 	%f391, %f375, %f379, %f367;
	fma.rn.f32 	%f392, %f375, %f380, %f368;
	fma.rn.f32 	%f393, %f376, %f377, %f369;
	fma.rn.f32 	%f394, %f376, %f378, %f370;
	fma.rn.f32 	%f395, %f376, %f379, %f371;
	fma.rn.f32 	%f396, %f376, %f380, %f372;
	ld.shared.f32 	%f397, [%r28+48];
	ld.shared.f32 	%f398, [%r28+180];
	ld.shared.f32 	%f399, [%r28+312];
	ld.shared.f32 	%f400, [%r28+444];
	ld.shared.f32 	%f401, [%r29+1584];
	ld.shared.f32 	%f402, [%r29+1588];
	ld.shared.f32 	%f403, [%r29+1592];
	ld.shared.f32 	%f404, [%r29+1596];
	fma.rn.f32 	%f405, %f397, %f401, %f381;
	fma.rn.f32 	%f406, %f397, %f402, %f382;
	fma.rn.f32 	%f407, %f397, %f403, %f383;
	fma.rn.f32 	%f408, %f397, %f404, %f384;
	fma.rn.f32 	%f409, %f398, %f401, %f385;
	fma.rn.f32 	%f410, %f398, %f402, %f386;
	fma.rn.f32 	%f411, %f398, %f403, %f387;
	fma.rn.f32 	%f412, %f398, %f404, %f388;
	fma.rn.f32 	%f413, %f399, %f401, %f389;
	fma.rn.f32 	%f414, %f399, %f402, %f390;
	fma.rn.f32 	%f415, %f399, %f403, %f391;
	fma.rn.f32 	%f416, %f399, %f404, %f392;
	fma.rn.f32 	%f417, %f400, %f401, %f393;
	fma.rn.f32 	%f418, %f400, %f402, %f394;
	fma.rn.f32 	%f419, %f400, %f403, %f395;
	fma.rn.f32 	%f420, %f400, %f404, %f396;
	ld.shared.f32 	%f421, [%r28+52];
	ld.shared.f32 	%f422, [%r28+184];
	ld.shared.f32 	%f423, [%r28+316];
	ld.shared.f32 	%f424, [%r28+448];
	ld.shared.f32 	%f425, [%r29+1716];
	ld.shared.f32 	%f426, [%r29+1720];
	ld.shared.f32 	%f427, [%r29+1724];
	ld.shared.f32 	%f428, [%r29+1728];
	fma.rn.f32 	%f429, %f421, %f425, %f405;
	fma.rn.f32 	%f430, %f421, %f426, %f406;
	fma.rn.f32 	%f431, %f421, %f427, %f407;
	fma.rn.f32 	%f432, %f421, %f428, %f408;
	fma.rn.f32 	%f433, %f422, %f425, %f409;
	fma.rn.f32 	%f434, %f422, %f426, %f410;
	fma.rn.f32 	%f435, %f422, %f427, %f411;
	fma.rn.f32 	%f436, %f422, %f428, %f412;
	fma.rn.f32 	%f437, %f423, %f425, %f413;
	fma.rn.f32 	%f438, %f423, %f426, %f414;
	fma.rn.f32 	%f439, %f423, %f427, %f415;
	fma.rn.f32 	%f440, %f423, %f428, %f416;
	fma.rn.f32 	%f441, %f424, %f425, %f417;
	fma.rn.f32 	%f442, %f424, %f426, %f418;
	fma.rn.f32 	%f443, %f424, %f427, %f419;
	fma.rn.f32 	%f444, %f424, %f428, %f420;
	ld.shared.f32 	%f445, [%r28+56];
	ld.shared.f32 	%f446, [%r28+188];
	ld.shared.f32 	%f447, [%r28+320];
	ld.shared.f32 	%f448, [%r28+452];
	ld.shared.f32 	%f449, [%r29+1848];
	ld.shared.f32 	%f450, [%r29+1852];
	ld.shared.f32 	%f451, [%r29+1856];
	ld.shared.f32 	%f452, [%r29+1860];
	fma.rn.f32 	%f453, %f445, %f449, %f429;
	fma.rn.f32 	%f454, %f445, %f450, %f430;
	fma.rn.f32 	%f455, %f445, %f451, %f431;
	fma.rn.f32 	%f456, %f445, %f452, %f432;
	fma.rn.f32 	%f457, %f446, %f449, %f433;
	fma.rn.f32 	%f458, %f446, %f450, %f434;
	fma.rn.f32 	%f459, %f446, %f451, %f435;
	fma.rn.f32 	%f460, %f446, %f452, %f436;
	fma.rn.f32 	%f461, %f447, %f449, %f437;
	fma.rn.f32 	%f462, %f447, %f450, %f438;
	fma.rn.f32 	%f463, %f447, %f451, %f439;
	fma.rn.f32 	%f464, %f447, %f452, %f440;
	fma.rn.f32 	%f465, %f448, %f449, %f441;
	fma.rn.f32 	%f466, %f448, %f450, %f442;
	fma.rn.f32 	%f467, %f448, %f451, %f443;
	fma.rn.f32 	%f468, %f448, %f452, %f444;
	ld.shared.f32 	%f469, [%r28+60];
	ld.shared.f32 	%f470, [%r28+192];
	ld.shared.f32 	%f471, [%r28+324];
	ld.shared.f32 	%f472, [%r28+456];
	ld.shared.f32 	%f473, [%r29+1980];
	ld.shared.f32 	%f474, [%r29+1984];
	ld.shared.f32 	%f475, [%r29+1988];
	ld.shared.f32 	%f476, [%r29+1992];
	fma.rn.f32 	%f477, %f469, %f473, %f453;
	fma.rn.f32 	%f478, %f469, %f474, %f454;
	fma.rn.f32 	%f479, %f469, %f475, %f455;
	fma.rn.f32 	%f480, %f469, %f476, %f456;
	fma.rn.f32 	%f481, %f470, %f473, %f457;
	fma.rn.f32 	%f482, %f470, %f474, %f458;
	fma.rn.f32 	%f483, %f470, %f475, %f459;
	fma.rn.f32 	%f484, %f470, %f476, %f460;
	fma.rn.f32 	%f485, %f471, %f473, %f461;
	fma.rn.f32 	%f486, %f471, %f474, %f462;
	fma.rn.f32 	%f487, %f471, %f475, %f463;
	fma.rn.f32 	%f488, %f471, %f476, %f464;
	fma.rn.f32 	%f489, %f472, %f473, %f465;
	fma.rn.f32 	%f490, %f472, %f474, %f466;
	fma.rn.f32 	%f491, %f472, %f475, %f467;
	fma.rn.f32 	%f492, %f472, %f476, %f468;
	ld.shared.f32 	%f493, [%r28+64];
	ld.shared.f32 	%f494, [%r28+196];
	ld.shared.f32 	%f495, [%r28+328];
	ld.shared.f32 	%f496, [%r28+460];
	ld.shared.f32 	%f497, [%r29+2112];
	ld.shared.f32 	%f498, [%r29+2116];
	ld.shared.f32 	%f499, [%r29+2120];
	ld.shared.f32 	%f500, [%r29+2124];
	fma.rn.f32 	%f501, %f493, %f497, %f477;
	fma.rn.f32 	%f502, %f493, %f498, %f478;
	fma.rn.f32 	%f503, %f493, %f499, %f479;
	fma.rn.f32 	%f504, %f493, %f500, %f480;
	fma.rn.f32 	%f505, %f494, %f497, %f481;
	fma.rn.f32 	%f506, %f494, %f498, %f482;
	fma.rn.f32 	%f507, %f494, %f499, %f483;
	fma.rn.f32 	%f508, %f494, %f500, %f484;
	fma.rn.f32 	%f509, %f495, %f497, %f485;
	fma.rn.f32 	%f510, %f495, %f498, %f486;
	fma.rn.f32 	%f511, %f495, %f499, %f487;
	fma.rn.f32 	%f512, %f495, %f500, %f488;
	fma.rn.f32 	%f513, %f496, %f497, %f489;
	fma.rn.f32 	%f514, %f496, %f498, %f490;
	fma.rn.f32 	%f515, %f496, %f499, %f491;
	fma.rn.f32 	%f516, %f496, %f500, %f492;
	ld.shared.f32 	%f517, [%r28+68];
	ld.shared.f32 	%f518, [%r28+200];
	ld.shared.f32 	%f519, [%r28+332];
	ld.shared.f32 	%f520, [%r28+464];
	ld.shared.f32 	%f521, [%r29+2244];
	ld.shared.f32 	%f522, [%r29+2248];
	ld.shared.f32 	%f523, [%r29+2252];
	ld.shared.f32 	%f524, [%r29+2256];
	fma.rn.f32 	%f525, %f517, %f521, %f501;
	fma.rn.f32 	%f526, %f517, %f522, %f502;
	fma.rn.f32 	%f527, %f517, %f523, %f503;
	fma.rn.f32 	%f528, %f517, %f524, %f504;
	fma.rn.f32 	%f529, %f518, %f521, %f505;
	fma.rn.f32 	%f530, %f518, %f522, %f506;
	fma.rn.f32 	%f531, %f518, %f523, %f507;
	fma.rn.f32 	%f532, %f518, %f524, %f508;
	fma.rn.f32 	%f533, %f519, %f521, %f509;
	fma.rn.f32 	%f534, %f519, %f522, %f510;
	fma.rn.f32 	%f535, %f519, %f523, %f511;
	fma.rn.f32 	%f536, %f519, %f524, %f512;
	fma.rn.f32 	%f537, %f520, %f521, %f513;
	fma.rn.f32 	%f538, %f520, %f522, %f514;
	fma.rn.f32 	%f539, %f520, %f523, %f515;
	fma.rn.f32 	%f540, %f520, %f524, %f516;
	ld.shared.f32 	%f541, [%r28+72];
	ld.shared.f32 	%f542, [%r28+204];
	ld.shared.f32 	%f543, [%r28+336];
	ld.shared.f32 	%f544, [%r28+468];
	ld.shared.f32 	%f545, [%r29+2376];
	ld.shared.f32 	%f546, [%r29+2380];
	ld.shared.f32 	%f547, [%r29+2384];
	ld.shared.f32 	%f548, [%r29+2388];
	fma.rn.f32 	%f549, %f541, %f545, %f525;
	fma.rn.f32 	%f550, %f541, %f546, %f526;
	fma.rn.f32 	%f551, %f541, %f547, %f527;
	fma.rn.f32 	%f552, %f541, %f548, %f528;
	fma.rn.f32 	%f553, %f542, %f545, %f529;
	fma.rn.f32 	%f554, %f542, %f546, %f530;
	fma.rn.f32 	%f555, %f542, %f547, %f531;
	fma.rn.f32 	%f556, %f542, %f548, %f532;
	fma.rn.f32 	%f557, %f543, %f545, %f533;
	fma.rn.f32 	%f558, %f543, %f546, %f534;
	fma.rn.f32 	%f559, %f543, %f547, %f535;
	fma.rn.f32 	%f560, %f543, %f548, %f536;
	fma.rn.f32 	%f561, %f544, %f545, %f537;
	fma.rn.f32 	%f562, %f544, %f546, %f538;
	fma.rn.f32 	%f563, %f544, %f547, %f539;
	fma.rn.f32 	%f564, %f544, %f548, %f540;
	ld.shared.f32 	%f565, [%r28+76];
	ld.shared.f32 	%f566, [%r28+208];
	ld.shared.f32 	%f567, [%r28+340];
	ld.shared.f32 	%f568, [%r28+472];
	ld.shared.f32 	%f569, [%r29+2508];
	ld.shared.f32 	%f570, [%r29+2512];
	ld.shared.f32 	%f571, [%r29+2516];
	ld.shared.f32 	%f572, [%r29+2520];
	fma.rn.f32 	%f573, %f565, %f569, %f549;
	fma.rn.f32 	%f574, %f565, %f570, %f550;
	fma.rn.f32 	%f575, %f565, %f571, %f551;
	fma.rn.f32 	%f576, %f565, %f572, %f552;
	fma.rn.f32 	%f577, %f566, %f569, %f553;
	fma.rn.f32 	%f578, %f566, %f570, %f554;
	fma.rn.f32 	%f579, %f566, %f571, %f555;
	fma.rn.f32 	%f580, %f566, %f572, %f556;
	fma.rn.f32 	%f581, %f567, %f569, %f557;
	fma.rn.f32 	%f582, %f567, %f570, %f558;
	fma.rn.f32 	%f583, %f567, %f571, %f559;
	fma.rn.f32 	%f584, %f567, %f572, %f560;
	fma.rn.f32 	%f585, %f568, %f569, %f561;
	fma.rn.f32 	%f586, %f568, %f570, %f562;
	fma.rn.f32 	%f587, %f568, %f571, %f563;
	fma.rn.f32 	%f588, %f568, %f572, %f564;
	ld.shared.f32 	%f589, [%r28+80];
	ld.shared.f32 	%f590, [%r28+212];
	ld.shared.f32 	%f591, [%r28+344];
	ld.shared.f32 	%f592, [%r28+476];
	ld.shared.f32 	%f593, [%r29+2640];
	ld.shared.f32 	%f594, [%r29+2644];
	ld.shared.f32 	%f595, [%r29+2648];
	ld.shared.f32 	%f596, [%r29+2652];
	fma.rn.f32 	%f597, %f589, %f593, %f573;
	fma.rn.f32 	%f598, %f589, %f594, %f574;
	fma.rn.f32 	%f599, %f589, %f595, %f575;
	fma.rn.f32 	%f600, %f589, %f596, %f576;
	fma.rn.f32 	%f601, %f590, %f593, %f577;
	fma.rn.f32 	%f602, %f590, %f594, %f578;
	fma.rn.f32 	%f603, %f590, %f595, %f579;
	fma.rn.f32 	%f604, %f590, %f596, %f580;
	fma.rn.f32 	%f605, %f591, %f593, %f581;
	fma.rn.f32 	%f606, %f591, %f594, %f582;
	fma.rn.f32 	%f607, %f591, %f595, %f583;
	fma.rn.f32 	%f608, %f591, %f596, %f584;
	fma.rn.f32 	%f609, %f592, %f593, %f585;
	fma.rn.f32 	%f610, %f592, %f594, %f586;
	fma.rn.f32 	%f611, %f592, %f595, %f587;
	fma.rn.f32 	%f612, %f592, %f596, %f588;
	ld.shared.f32 	%f613, [%r28+84];
	ld.shared.f32 	%f614, [%r28+216];
	ld.shared.f32 	%f615, [%r28+348];
	ld.shared.f32 	%f616, [%r28+480];
	ld.shared.f32 	%f617, [%r29+2772];
	ld.shared.f32 	%f618, [%r29+2776];
	ld.shared.f32 	%f619, [%r29+2780];
	ld.shared.f32 	%f620, [%r29+2784];
	fma.rn.f32 	%f621, %f613, %f617, %f597;
	fma.rn.f32 	%f622, %f613, %f618, %f598;
	fma.rn.f32 	%f623, %f613, %f619, %f599;
	fma.rn.f32 	%f624, %f613, %f620, %f600;
	fma.rn.f32 	%f625, %f614, %f617, %f601;
	fma.rn.f32 	%f626, %f614, %f618, %f602;
	fma.rn.f32 	%f627, %f614, %f619, %f603;
	fma.rn.f32 	%f628, %f614, %f620, %f604;
	fma.rn.f32 	%f629, %f615, %f617, %f605;
	fma.rn.f32 	%f630, %f615, %f618, %f606;
	fma.rn.f32 	%f631, %f615, %f619, %f607;
	fma.rn.f32 	%f632, %f615, %f620, %f608;
	fma.rn.f32 	%f633, %f616, %f617, %f609;
	fma.rn.f32 	%f634, %f616, %f618, %f610;
	fma.rn.f32 	%f635, %f616, %f619, %f611;
	fma.rn.f32 	%f636, %f616, %f620, %f612;
	ld.shared.f32 	%f637, [%r28+88];
	ld.shared.f32 	%f638, [%r28+220];
	ld.shared.f32 	%f639, [%r28+352];
	ld.shared.f32 	%f640, [%r28+484];
	ld.shared.f32 	%f641, [%r29+2904];
	ld.shared.f32 	%f642, [%r29+2908];
	ld.shared.f32 	%f643, [%r29+2912];
	ld.shared.f32 	%f644, [%r29+2916];
	fma.rn.f32 	%f645, %f637, %f641, %f621;
	fma.rn.f32 	%f646, %f637, %f642, %f622;
	fma.rn.f32 	%f647, %f637, %f643, %f623;
	fma.rn.f32 	%f648, %f637, %f644, %f624;
	fma.rn.f32 	%f649, %f638, %f641, %f625;
	fma.rn.f32 	%f650, %f638, %f642, %f626;
	fma.rn.f32 	%f651, %f638, %f643, %f627;
	fma.rn.f32 	%f652, %f638, %f644, %f628;
	fma.rn.f32 	%f653, %f639, %f641, %f629;
	fma.rn.f32 	%f654, %f639, %f642, %f630;
	fma.rn.f32 	%f655, %f639, %f643, %f631;
	fma.rn.f32 	%f656, %f639, %f644, %f632;
	fma.rn.f32 	%f657, %f640, %f641, %f633;
	fma.rn.f32 	%f658, %f640, %f642, %f634;
	fma.rn.f32 	%f659, %f640, %f643, %f635;
	fma.rn.f32 	%f660, %f640, %f644, %f636;
	ld.shared.f32 	%f661, [%r28+92];
	ld.shared.f32 	%f662, [%r28+224];
	ld.shared.f32 	%f663, [%r28+356];
	ld.shared.f32 	%f664, [%r28+488];
	ld.shared.f32 	%f665, [%r29+3036];
	ld.shared.f32 	%f666, [%r29+3040];
	ld.shared.f32 	%f667, [%r29+3044];
	ld.shared.f32 	%f668, [%r29+3048];
	fma.rn.f32 	%f669, %f661, %f665, %f645;
	fma.rn.f32 	%f670, %f661, %f666, %f646;
	fma.rn.f32 	%f671, %f661, %f667, %f647;
	fma.rn.f32 	%f672, %f661, %f668, %f648;
	fma.rn.f32 	%f673, %f662, %f665, %f649;
	fma.rn.f32 	%f674, %f662, %f666, %f650;
	fma.rn.f32 	%f675, %f662, %f667, %f651;
	fma.rn.f32 	%f676, %f662, %f668, %f652;
	fma.rn.f32 	%f677, %f663, %f665, %f653;
	fma.rn.f32 	%f678, %f663, %f666, %f654;
	fma.rn.f32 	%f679, %f663, %f667, %f655;
	fma.rn.f32 	%f680, %f663, %f668, %f656;
	fma.rn.f32 	%f681, %f664, %f665, %f657;
	fma.rn.f32 	%f682, %f664, %f666, %f658;
	fma.rn.f32 	%f683, %f664, %f667, %f659;
	fma.rn.f32 	%f684, %f664, %f668, %f660;
	ld.shared.f32 	%f685, [%r28+96];
	ld.shared.f32 	%f686, [%r28+228];
	ld.shared.f32 	%f687, [%r28+360];
	ld.shared.f32 	%f688, [%r28+492];
	ld.shared.f32 	%f689, [%r29+3168];
	ld.shared.f32 	%f690, [%r29+3172];
	ld.shared.f32 	%f691, [%r29+3176];
	ld.shared.f32 	%f692, [%r29+3180];
	fma.rn.f32 	%f693, %f685, %f689, %f669;
	fma.rn.f32 	%f694, %f685, %f690, %f670;
	fma.rn.f32 	%f695, %f685, %f691, %f671;
	fma.rn.f32 	%f696, %f685, %f692, %f672;
	fma.rn.f32 	%f697, %f686, %f689, %f673;
	fma.rn.f32 	%f698, %f686, %f690, %f674;
	fma.rn.f32 	%f699, %f686, %f691, %f675;
	fma.rn.f32 	%f700, %f686, %f692, %f676;
	fma.rn.f32 	%f701, %f687, %f689, %f677;
	fma.rn.f32 	%f702, %f687, %f690, %f678;
	fma.rn.f32 	%f703, %f687, %f691, %f679;
	fma.rn.f32 	%f704, %f687, %f692, %f680;
	fma.rn.f32 	%f705, %f688, %f689, %f681;
	fma.rn.f32 	%f706, %f688, %f690, %f682;
	fma.rn.f32 	%f707, %f688, %f691, %f683;
	fma.rn.f32 	%f708, %f688, %f692, %f684;
	ld.shared.f32 	%f709, [%r28+100];
	ld.shared.f32 	%f710, [%r28+232];
	ld.shared.f32 	%f711, [%r28+364];
	ld.shared.f32 	%f712, [%r28+496];
	ld.shared.f32 	%f713, [%r29+3300];
	ld.shared.f32 	%f714, [%r29+3304];
	ld.shared.f32 	%f715, [%r29+3308];
	ld.shared.f32 	%f716, [%r29+3312];
	fma.rn.f32 	%f717, %f709, %f713, %f693;
	fma.rn.f32 	%f718, %f709, %f714, %f694;
	fma.rn.f32 	%f719, %f709, %f715, %f695;
	fma.rn.f32 	%f720, %f709, %f716, %f696;
	fma.rn.f32 	%f721, %f710, %f713, %f697;
	fma.rn.f32 	%f722, %f710, %f714, %f698;
	fma.rn.f32 	%f723, %f710, %f715, %f699;
	fma.rn.f32 	%f724, %f710, %f716, %f700;
	fma.rn.f32 	%f725, %f711, %f713, %f701;
	fma.rn.f32 	%f726, %f711, %f714, %f702;
	fma.rn.f32 	%f727, %f711, %f715, %f703;
	fma.rn.f32 	%f728, %f711, %f716, %f704;
	fma.rn.f32 	%f729, %f712, %f713, %f705;
	fma.rn.f32 	%f730, %f712, %f714, %f706;
	fma.rn.f32 	%f731, %f712, %f715, %f707;
	fma.rn.f32 	%f732, %f712, %f716, %f708;
	ld.shared.f32 	%f733, [%r28+104];
	ld.shared.f32 	%f734, [%r28+236];
	ld.shared.f32 	%f735, [%r28+368];
	ld.shared.f32 	%f736, [%r28+500];
	ld.shared.f32 	%f737, [%r29+3432];
	ld.shared.f32 	%f738, [%r29+3436];
	ld.shared.f32 	%f739, [%r29+3440];
	ld.shared.f32 	%f740, [%r29+3444];
	fma.rn.f32 	%f741, %f733, %f737, %f717;
	fma.rn.f32 	%f742, %f733, %f738, %f718;
	fma.rn.f32 	%f743, %f733, %f739, %f719;
	fma.rn.f32 	%f744, %f733, %f740, %f720;
	fma.rn.f32 	%f745, %f734, %f737, %f721;
	fma.rn.f32 	%f746, %f734, %f738, %f722;
	fma.rn.f32 	%f747, %f734, %f739, %f723;
	fma.rn.f32 	%f748, %f734, %f740, %f724;
	fma.rn.f32 	%f749, %f735, %f737, %f725;
	fma.rn.f32 	%f750, %f735, %f738, %f726;
	fma.rn.f32 	%f751, %f735, %f739, %f727;
	fma.rn.f32 	%f752, %f735, %f740, %f728;
	fma.rn.f32 	%f753, %f736, %f737, %f729;
	fma.rn.f32 	%f754, %f736, %f738, %f730;
	fma.rn.f32 	%f755, %f736, %f739, %f731;
	fma.rn.f32 	%f756, %f736, %f740, %f732;
	ld.shared.f32 	%f757, [%r28+108];
	ld.shared.f32 	%f758, [%r28+240];
	ld.shared.f32 	%f759, [%r28+372];
	ld.shared.f32 	%f760, [%r28+504];
	ld.shared.f32 	%f761, [%r29+3564];
	ld.shared.f32 	%f762, [%r29+3568];
	ld.shared.f32 	%f763, [%r29+3572];
	ld.shared.f32 	%f764, [%r29+3576];
	fma.rn.f32 	%f765, %f757, %f761, %f741;
	fma.rn.f32 	%f766, %f757, %f762, %f742;
	fma.rn.f32 	%f767, %f757, %f763, %f743;
	fma.rn.f32 	%f768, %f757, %f764, %f744;
	fma.rn.f32 	%f769, %f758, %f761, %f745;
	fma.rn.f32 	%f770, %f758, %f762, %f746;
	fma.rn.f32 	%f771, %f758, %f763, %f747;
	fma.rn.f32 	%f772, %f758, %f764, %f748;
	fma.rn.f32 	%f773, %f759, %f761, %f749;
	fma.rn.f32 	%f774, %f759, %f762, %f750;
	fma.rn.f32 	%f775, %f759, %f763, %f751;
	fma.rn.f32 	%f776, %f759, %f764, %f752;
	fma.rn.f32 	%f777, %f760, %f761, %f753;
	fma.rn.f32 	%f778, %f760, %f762, %f754;
	fma.rn.f32 	%f779, %f760, %f763, %f755;
	fma.rn.f32 	%f780, %f760, %f764, %f756;
	ld.shared.f32 	%f781, [%r28+112];
	ld.shared.f32 	%f782, [%r28+244];
	ld.shared.f32 	%f783, [%r28+376];
	ld.shared.f32 	%f784, [%r28+508];
	ld.shared.f32 	%f785, [%r29+3696];
	ld.shared.f32 	%f786, [%r29+3700];
	ld.shared.f32 	%f787, [%r29+3704];
	ld.shared.f32 	%f788, [%r29+3708];
	fma.rn.f32 	%f789, %f781, %f785, %f765;
	fma.rn.f32 	%f790, %f781, %f786, %f766;
	fma.rn.f32 	%f791, %f781, %f787, %f767;
	fma.rn.f32 	%f792, %f781, %f788, %f768;
	fma.rn.f32 	%f793, %f782, %f785, %f769;
	fma.rn.f32 	%f794, %f782, %f786, %f770;
	fma.rn.f32 	%f795, %f782, %f787, %f771;
	fma.rn.f32 	%f796, %f782, %f788, %f772;
	fma.rn.f32 	%f797, %f783, %f785, %f773;
	fma.rn.f32 	%f798, %f783, %f786, %f774;
	fma.rn.f32 	%f799, %f783, %f787, %f775;
	fma.rn.f32 	%f800, %f783, %f788, %f776;
	fma.rn.f32 	%f801, %f784, %f785, %f777;
	fma.rn.f32 	%f802, %f784, %f786, %f778;
	fma.rn.f32 	%f803, %f784, %f787, %f779;
	fma.rn.f32 	%f804, %f784, %f788, %f780;
	ld.shared.f32 	%f805, [%r28+116];
	ld.shared.f32 	%f806, [%r28+248];
	ld.shared.f32 	%f807, [%r28+380];
	ld.shared.f32 	%f808, [%r28+512];
	ld.shared.f32 	%f809, [%r29+3828];
	ld.shared.f32 	%f810, [%r29+3832];
	ld.shared.f32 	%f811, [%r29+3836];
	ld.shared.f32 	%f812, [%r29+3840];
	fma.rn.f32 	%f813, %f805, %f809, %f789;
	fma.rn.f32 	%f814, %f805, %f810, %f790;
	fma.rn.f32 	%f815, %f805, %f811, %f791;
	fma.rn.f32 	%f816, %f805, %f812, %f792;
	fma.rn.f32 	%f817, %f806, %f809, %f793;
	fma.rn.f32 	%f818, %f806, %f810, %f794;
	fma.rn.f32 	%f819, %f806, %f811, %f795;
	fma.rn.f32 	%f820, %f806, %f812, %f796;
	fma.rn.f32 	%f821, %f807, %f809, %f797;
	fma.rn.f32 	%f822, %f807, %f810, %f798;
	fma.rn.f32 	%f823, %f807, %f811, %f799;
	fma.rn.f32 	%f824, %f807, %f812, %f800;
	fma.rn.f32 	%f825, %f808, %f809, %f801;
	fma.rn.f32 	%f826, %f808, %f810, %f802;
	fma.rn.f32 	%f827, %f808, %f811, %f803;
	fma.rn.f32 	%f828, %f808, %f812, %f804;
	ld.shared.f32 	%f829, [%r28+120];
	ld.shared.f32 	%f830, [%r28+252];
	ld.shared.f32 	%f831, [%r28+384];
	ld.shared.f32 	%f832, [%r28+516];
	ld.shared.f32 	%f833, [%r29+3960];
	ld.shared.f32 	%f834, [%r29+3964];
	ld.shared.f32 	%f835, [%r29+3968];
	ld.shared.f32 	%f836, [%r29+3972];
	fma.rn.f32 	%f837, %f829, %f833, %f813;
	fma.rn.f32 	%f838, %f829, %f834, %f814;
	fma.rn.f32 	%f839, %f829, %f835, %f815;
	fma.rn.f32 	%f840, %f829, %f836, %f816;
	fma.rn.f32 	%f841, %f830, %f833, %f817;
	fma.rn.f32 	%f842, %f830, %f834, %f818;
	fma.rn.f32 	%f843, %f830, %f835, %f819;
	fma.rn.f32 	%f844, %f830, %f836, %f820;
	fma.rn.f32 	%f845, %f831, %f833, %f821;
	fma.rn.f32 	%f846, %f831, %f834, %f822;
	fma.rn.f32 	%f847, %f831, %f835, %f823;
	fma.rn.f32 	%f848, %f831, %f836, %f824;
	fma.rn.f32 	%f849, %f832, %f833, %f825;
	fma.rn.f32 	%f850, %f832, %f834, %f826;
	fma.rn.f32 	%f851, %f832, %f835, %f827;
	fma.rn.f32 	%f852, %f832, %f836, %f828;
	ld.shared.f32 	%f853, [%r28+124];
	ld.shared.f32 	%f854, [%r28+256];
	ld.shared.f32 	%f855, [%r28+388];
	ld.shared.f32 	%f856, [%r28+520];
	ld.shared.f32 	%f857, [%r29+4092];
	ld.shared.f32 	%f858, [%r29+4096];
	ld.shared.f32 	%f859, [%r29+4100];
	ld.shared.f32 	%f860, [%r29+4104];
	fma.rn.f32 	%f977, %f853, %f857, %f837;
	fma.rn.f32 	%f976, %f853, %f858, %f838;
	fma.rn.f32 	%f975, %f853, %f859, %f839;
	fma.rn.f32 	%f974, %f853, %f860, %f840;
	fma.rn.f32 	%f973, %f854, %f857, %f841;
	fma.rn.f32 	%f972, %f854, %f858, %f842;
	fma.rn.f32 	%f971, %f854, %f859, %f843;
	fma.rn.f32 	%f970, %f854, %f860, %f844;
	fma.rn.f32 	%f978, %f855, %f857, %f845;
	fma.rn.f32 	%f979, %f855, %f858, %f846;
	fma.rn.f32 	%f980, %f855, %f859, %f847;
	fma.rn.f32 	%f981, %f855, %f860, %f848;
	fma.rn.f32 	%f982, %f856, %f857, %f849;
	fma.rn.f32 	%f983, %f856, %f858, %f850;
	fma.rn.f32 	%f984, %f856, %f859, %f851;
	fma.rn.f32 	%f985, %f856, %f860, %f852;
	bar.sync 	0;
	add.s32 	%r242, %r242, 1;
	setp.eq.s32 	%p9, %r242, %r35;
	@%p9 bra 	$L__BB0_11;
	bra.uni 	$L__BB0_2;
$L__BB0_11:
	add.s32 	%r36, %r6, 3;
	setp.lt.s32 	%p10, %r4, %r72;
	@%p10 bra 	$L__BB0_12;
	bra.uni 	$L__BB0_20;
$L__BB0_12:
	setp.ge.s32 	%p11, %r36, %r72;
	mad.lo.s32 	%r65, %r4, %r72, %r6;
	@%p11 bra 	$L__BB0_14;
	mul.wide.s32 	%rd40, %r65, 4;
	add.s64 	%rd41, %rd3, %rd40;
	ld.global.v4.f32 	{%f870, %f871, %f872, %f873}, [%rd41];
	mul.f32 	%f874, %f50, %f870;
	fma.rn.f32 	%f875, %f49, %f977, %f874;
	mul.f32 	%f876, %f50, %f871;
	fma.rn.f32 	%f877, %f49, %f976, %f876;
	mul.f32 	%f878, %f50, %f872;
	fma.rn.f32 	%f879, %f49, %f975, %f878;
	mul.f32 	%f880, %f50, %f873;
	fma.rn.f32 	%f881, %f49, %f974, %f880;
	st.global.v4.f32 	[%rd41], {%f875, %f877, %f879, %f881};
	bra.uni 	$L__BB0_20;
$L__BB0_14:
	setp.ge.s32 	%p12, %r6, %r72;
	mul.wide.s32 	%rd39, %r65, 4;
	add.s64 	%rd4, %rd3, %rd39;
	@%p12 bra 	$L__BB0_16;
	ld.global.f32 	%f861, [%rd4];
	mul.f32 	%f862, %f49, %f977;
	fma.rn.f32 	%f863, %f50, %f861, %f862;
	st.global.f32 	[%rd4], %f863;
$L__BB0_16:
	add.s32 	%r225, %r6, 1;
	setp.ge.s32 	%p13, %r225, %r72;
	@%p13 bra 	$L__BB0_18;
	ld.global.f32 	%f864, [%rd4+4];
	mul.f32 	%f865, %f49, %f976;
	fma.rn.f32 	%f866, %f50, %f864, %f865;
	st.global.f32 	[%rd4+4], %f866;
$L__BB0_18:
	add.s32 	%r226, %r6, 2;
	setp.ge.s32 	%p14, %r226, %r72;
	@%p14 bra 	$L__BB0_20;
	ld.global.f32 	%f867, [%rd4+8];
	mul.f32 	%f868, %f49, %f975;
	fma.rn.f32 	%f869, %f50, %f867, %f868;
	st.global.f32 	[%rd4+8], %f869;
$L__BB0_20:
	add.s32 	%r66, %r4, 1;
	setp.ge.s32 	%p15, %r66, %r72;
	@%p15 bra 	$L__BB0_31;
	setp.lt.s32 	%p16, %r36, %r72;
	mul.lo.s32 	%r228, %r66, %r72;
	add.s32 	%r67, %r228, %r6;
	and.b32  	%r229, %r228, 3;
	setp.eq.s32 	%p17, %r229, 0;
	and.pred  	%p18, %p16, %p17;
	@%p18 bra 	$L__BB0_30;
	setp.ge.s32 	%p19, %r6, %r72;
	mul.wide.s32 	%rd42, %r67, 4;
	add.s64 	%rd5, %rd3, %rd42;
	@%p19 bra 	$L__BB0_24;
	ld.global.f32 	%f882, [%rd5];
	mul.f32 	%f883, %f49, %f973;
	fma.rn.f32 	%f884, %f50, %f882, %f883;
	st.global.f32 	[%rd5], %f884;
$L__BB0_24:
	add.s32 	%r230, %r6, 1;
	setp.ge.s32 	%p20, %r230, %r72;
	@%p20 bra 	$L__BB0_26;
	ld.global.f32 	%f885, [%rd5+4];
	mul.f32 	%f886, %f49, %f972;
	fma.rn.f32 	%f887, %f50, %f885, %f886;
	st.global.f32 	[%rd5+4], %f887;
$L__BB0_26:
	add.s32 	%r231, %r6, 2;
	setp.ge.s32 	%p21, %r231, %r72;
	@%p21 bra 	$L__BB0_28;
	ld.global.f32 	%f888, [%rd5+8];
	mul.f32 	%f889, %f49, %f971;
	fma.rn.f32 	%f890, %f50, %f888, %f889;
	st.global.f32 	[%rd5+8], %f890;
$L__BB0_28:
	setp.ge.s32 	%p22, %r36, %r72;
	@%p22 bra 	$L__BB0_31;
	ld.global.f32 	%f891, [%rd5+12];
	mul.f32 	%f892, %f49, %f970;
	fma.rn.f32 	%f893, %f50, %f891, %f892;
	st.global.f32 	[%rd5+12], %f893;
	bra.uni 	$L__BB0_31;
$L__BB0_30:
	mul.wide.s32 	%rd43, %r67, 4;
	add.s64 	%rd44, %rd3, %rd43;
	ld.global.v4.f32 	{%f894, %f895, %f896, %f897}, [%rd44];
	mul.f32 	%f898, %f50, %f894;
	fma.rn.f32 	%f899, %f49, %f973, %f898;
	mul.f32 	%f900, %f50, %f895;
	fma.rn.f32 	%f901, %f49, %f972, %f900;
	mul.f32 	%f902, %f50, %f896;
	fma.rn.f32 	%f903, %f49, %f971, %f902;
	mul.f32 	%f904, %f50, %f897;
	fma.rn.f32 	%f905, %f49, %f970, %f904;
	st.global.v4.f32 	[%rd44], {%f899, %f901, %f903, %f905};
$L__BB0_31:
	add.s32 	%r68, %r4, 2;
	setp.ge.s32 	%p23, %r68, %r72;
	@%p23 bra 	$L__BB0_42;
	setp.lt.s32 	%p24, %r36, %r72;
	mul.lo.s32 	%r233, %r68, %r72;
	add.s32 	%r69, %r233, %r6;
	and.b32  	%r234, %r233, 2;
	setp.eq.s32 	%p25, %r234, 0;
	and.pred  	%p26, %p24, %p25;
	@%p26 bra 	$L__BB0_41;
	setp.ge.s32 	%p27, %r6, %r72;
	mul.wide.s32 	%rd45, %r69, 4;
	add.s64 	%rd6, %rd3, %rd45;
	@%p27 bra 	$L__BB0_35;
	ld.global.f32 	%f906, [%rd6];
	mul.f32 	%f907, %f49, %f978;
	fma.rn.f32 	%f908, %f50, %f906, %f907;
	st.global.f32 	[%rd6], %f908;
$L__BB0_35:
	add.s32 	%r235, %r6, 1;
	setp.ge.s32 	%p28, %r235, %r72;
	@%p28 bra 	$L__BB0_37;
	ld.global.f32 	%f909, [%rd6+4];
	mul.f32 	%f910, %f49, %f979;
	fma.rn.f32 	%f911, %f50, %f909, %f910;
	st.global.f32 	[%rd6+4], %f911;
$L__BB0_37:
	add.s32 	%r236, %r6, 2;
	setp.ge.s32 	%p29, %r236, %r72;
	@%p29 bra 	$L__BB0_39;
	ld.global.f32 	%f912, [%rd6+8];
	mul.f32 	%f913, %f49, %f980;
	fma.rn.f32 	%f914, %f50, %f912, %f913;
	st.global.f32 	[%rd6+8], %f914;
$L__BB0_39:
	setp.ge.s32 	%p30, %r36, %r72;
	@%p30 bra 	$L__BB0_42;
	ld.global.f32 	%f915, [%rd6+12];
	mul.f32 	%f916, %f49, %f981;
	fma.rn.f32 	%f917, %f50, %f915, %f916;
	st.global.f32 	[%rd6+12], %f917;
	bra.uni 	$L__BB0_42;
$L__BB0_41:
	mul.wide.s32 	%rd46, %r69, 4;
	add.s64 	%rd47, %rd3, %rd46;
	ld.global.v4.f32 	{%f918, %f919, %f920, %f921}, [%rd47];
	mul.f32 	%f922, %f50, %f918;
	fma.rn.f32 	%f923, %f49, %f978, %f922;
	mul.f32 	%f924, %f50, %f919;
	fma.rn.f32 	%f925, %f49, %f979, %f924;
	mul.f32 	%f926, %f50, %f920;
	fma.rn.f32 	%f927, %f49, %f980, %f926;
	mul.f32 	%f928, %f50, %f921;
	fma.rn.f32 	%f929, %f49, %f981, %f928;
	st.global.v4.f32 	[%rd47], {%f923, %f925, %f927, %f929};
$L__BB0_42:
	add.s32 	%r70, %r4, 3;
	setp.ge.s32 	%p31, %r70, %r72;
	@%p31 bra 	$L__BB0_53;
	setp.lt.s32 	%p32, %r36, %r72;
	mul.lo.s32 	%r238, %r70, %r72;
	add.s32 	%r71, %r238, %r6;
	and.b32  	%r239, %r238, 3;
	setp.eq.s32 	%p33, %r239, 0;
	and.pred  	%p34, %p32, %p33;
	@%p34 bra 	$L__BB0_52;
	setp.ge.s32 	%p35, %r6, %r72;
	mul.wide.s32 	%rd48, %r71, 4;
	add.s64 	%rd7, %rd3, %rd48;
	@%p35 bra 	$L__BB0_46;
	ld.global.f32 	%f930, [%rd7];
	mul.f32 	%f931, %f49, %f982;
	fma.rn.f32 	%f932, %f50, %f930, %f931;
	st.global.f32 	[%rd7], %f932;
$L__BB0_46:
	add.s32 	%r240, %r6, 1;
	setp.ge.s32 	%p36, %r240, %r72;
	@%p36 bra 	$L__BB0_48;
	ld.global.f32 	%f933, [%rd7+4];
	mul.f32 	%f934, %f49, %f983;
	fma.rn.f32 	%f935, %f50, %f933, %f934;
	st.global.f32 	[%rd7+4], %f935;
$L__BB0_48:
	add.s32 	%r241, %r6, 2;
	setp.ge.s32 	%p37, %r241, %r72;
	@%p37 bra 	$L__BB0_50;
	ld.global.f32 	%f936, [%rd7+8];
	mul.f32 	%f937, %f49, %f984;
	fma.rn.f32 	%f938, %f50, %f936, %f937;
	st.global.f32 	[%rd7+8], %f938;
$L__BB0_50:
	setp.ge.s32 	%p38, %r36, %r72;
	@%p38 bra 	$L__BB0_53;
	ld.global.f32 	%f939, [%rd7+12];
	mul.f32 	%f940, %f49, %f985;
	fma.rn.f32 	%f941, %f50, %f939, %f940;
	st.global.f32 	[%rd7+12], %f941;
	bra.uni 	$L__BB0_53;
$L__BB0_52:
	mul.wide.s32 	%rd49, %r71, 4;
	add.s64 	%rd50, %rd3, %rd49;
	ld.global.v4.f32 	{%f942, %f943, %f944, %f945}, [%rd50];
	mul.f32 	%f946, %f50, %f942;
	fma.rn.f32 	%f947, %f49, %f982, %f946;
	mul.f32 	%f948, %f50, %f943;
	fma.rn.f32 	%f949, %f49, %f983, %f948;
	mul.f32 	%f950, %f50, %f944;
	fma.rn.f32 	%f951, %f49, %f984, %f950;
	mul.f32 	%f952, %f50, %f945;
	fma.rn.f32 	%f953, %f49, %f985, %f952;
	st.global.v4.f32 	[%rd50], {%f947, %f949, %f951, %f953};
$L__BB0_53:
	ret;

}


// ===== COMPILED SASS (sm_100) =====

	.target	sm_100

	.elftype	@"ET_EXEC"


//--------------------- .note.nv.tkinfo           --------------------------
	.section	.note.nv.tkinfo,"",@"SHT_NOTE"
	.sectionflags	@"SHF_NOTE_NV_TKINFO"
	.tkinfo
        /*0018*/ 	.word	0x00000002
        /*0030*/ 	.string	""
        /*0030*/ 	.string	"ptxas"
        /*0030*/ 	.string	"Cuda compilation tools, release 13.0, V13.0.88"
        /*0030*/ 	.string	"Build cuda_13.0.r13.0/compiler.36424714_0"
        /*0030*/ 	.string	"-arch sm_100 -m 64 "



//--------------------- .note.nv.cuinfo           --------------------------
	.section	.note.nv.cuinfo,"",@"SHT_NOTE"
	.sectionflags	@"SHF_NOTE_NV_CUINFO"
        /*0018*/ 	.short	0x0002
        /*001a*/ 	.short	0x0064
        /*001c*/ 	.short	0x0082
	.zero		2


//--------------------- .nv.info                  --------------------------
	.section	.nv.info,"",@"SHT_CUDA_INFO"
	.align	4


	//----- nvinfo : EIATTR_REGCOUNT
	.align		4
        /*0000*/ 	.byte	0x04, 0x2f
        /*0002*/ 	.short	(.L_1 - .L_0)
	.align		4
.L_0:
        /*0004*/ 	.word	index@(_Z5sgemmPKfS0_Pfiff)
        /*0008*/ 	.word	0x0000003c


	//----- nvinfo : EIATTR_FRAME_SIZE
	.align		4
.L_1:
        /*000c*/ 	.byte	0x04, 0x11
        /*000e*/ 	.short	(.L_3 - .L_2)
	.align		4
.L_2:
        /*0010*/ 	.word	index@(_Z5sgemmPKfS0_Pfiff)
        /*0014*/ 	.word	0x00000000


	//----- nvinfo : EIATTR_MIN_STACK_SIZE
	.align		4
.L_3:
        /*0018*/ 	.byte	0x04, 0x12
        /*001a*/ 	.short	(.L_5 - .L_4)
	.align		4
.L_4:
        /*001c*/ 	.word	index@(_Z5sgemmPKfS0_Pfiff)
        /*0020*/ 	.word	0x00000000
.L_5:


//--------------------- .nv.compat                --------------------------
	.section	.nv.compat,"",@"SHT_CUDA_COMPAT_INFO"
	.align	4
        /*0000*/ 	.byte	0x02, 0x09, 0x00, 0x00, 0x02, 0x02, 0x01, 0x00, 0x02, 0x05, 0x05, 0x00, 0x03, 0x07, 0x01, 0x01
        /*0010*/ 	.byte	0x02, 0x03, 0x00, 0x00, 0x02, 0x06, 0x01, 0x00, 0x04, 0x0b, 0x08, 0x00, 0x09, 0x00, 0x00, 0x00
        /*0020*/ 	.byte	0x00, 0x00, 0x00, 0x00


//--------------------- .nv.info._Z5sgemmPKfS0_Pfiff --------------------------
	.section	.nv.info._Z5sgemmPKfS0_Pfiff,"",@"SHT_CUDA_INFO"
	.sectionflags	@""
	.align	4


	//----- nvinfo : EIATTR_CUDA_API_VERSION
	.align		4
        /*0000*/ 	.byte	0x04, 0x37
        /*0002*/ 	.short	(.L_7 - .L_6)
.L_6:
        /*0004*/ 	.word	0x00000082


	//----- nvinfo : EIATTR_KPARAM_INFO
	.align		4
.L_7:
        /*0008*/ 	.byte	0x04, 0x17
        /*000a*/ 	.short	(.L_9 - .L_8)
.L_8:
        /*000c*/ 	.word	0x00000000
        /*0010*/ 	.short	0x0005
        /*0012*/ 	.short	0x0020
        /*0014*/ 	.byte	0x00, 0xf0, 0x11, 0x00


	//----- nvinfo : EIATTR_KPARAM_INFO
	.align		4
.L_9:
        /*0018*/ 	.byte	0x04, 0x17
        /*001a*/ 	.short	(.L_11 - .L_10)
.L_10:
        /*001c*/ 	.word	0x00000000
        /*0020*/ 	.short	0x0004
        /*0022*/ 	.short	0x001c
        /*0024*/ 	.byte	0x00, 0xf0, 0x11, 0x00


	//----- nvinfo : EIATTR_KPARAM_INFO
	.align		4
.L_11:
        /*0028*/ 	.byte	0x04, 0x17
        /*002a*/ 	.short	(.L_13 - .L_12)
.L_12:
        /*002c*/ 	.word	0x00000000
        /*0030*/ 	.short	0x0003
        /*0032*/ 	.short	0x0018
        /*0034*/ 	.byte	0x00, 0xf0, 0x11, 0x00


	//----- nvinfo : EIATTR_KPARAM_INFO
	.align		4
.L_13:
        /*0038*/ 	.byte	0x04, 0x17
        /*003a*/ 	.short	(.L_15 - .L_14)
.L_14:
        /*003c*/ 	.word	0x00000000
        /*0040*/ 	.short	0x0002
        /*0042*/ 	.short	0x0010
        /*0044*/ 	.byte	0x00, 0xf5, 0x21, 0x00


	//----- nvinfo : EIATTR_KPARAM_INFO
	.align		4
.L_15:
        /*0048*/ 	.byte	0x04, 0x17
        /*004a*/ 	.short	(.L_17 - .L_16)
.L_16:
        /*004c*/ 	.word	0x00000000
        /*0050*/ 	.short	0x0001
        /*0052*/ 	.short	0x0008
        /*0054*/ 	.byte	0x00, 0xf5, 0x21, 0x00


	//----- nvinfo : EIATTR_KPARAM_INFO
	.align		4
.L_17:
        /*0058*/ 	.byte	0x04, 0x17
        /*005a*/ 	.short	(.L_19 - .L_18)
.L_18:
        /*005c*/ 	.word	0x00000000
        /*0060*/ 	.short	0x0000
        /*0062*/ 	.short	0x0000
        /*0064*/ 	.byte	0x00, 0xf5, 0x21, 0x00


	//----- nvinfo : EIATTR_SPARSE_MMA_MASK
	.align		4
.L_19:
        /*0068*/ 	.byte	0x03, 0x50
        /*006a*/ 	.short	0x0000


	//----- nvinfo : EIATTR_MAXREG_COUNT
	.align		4
        /*006c*/ 	.byte	0x03, 0x1b
        /*006e*/ 	.short	0x00ff


	//----- nvinfo : EIATTR_NUM_BARRIERS
	.align		4
        /*0070*/ 	.byte	0x02, 0x4c
        /*0072*/ 	.byte	0x01
	.zero		1


	//----- nvinfo : EIATTR_MERCURY_ISA_VERSION
	.align		4
        /*0074*/ 	.byte	0x03, 0x5f
        /*0076*/ 	.short	0x0101


	//----- nvinfo : EIATTR_UNUSED_LOAD_BYTE_OFFSET
	.align		4
        /*0078*/ 	.byte	0x04, 0x44
        /*007a*/ 	.short	(.L_21 - .L_20)


	//   ....[0]....
.L_20:
        /*007c*/ 	.word	0x00001580
        /*0080*/ 	.word	0x0000fff0


	//   ....[1]....
        /*0084*/ 	.word	0x00001590
        /*0088*/ 	.word	0x0000ff0f


	//   ....[2]....
        /*008c*/ 	.word	0x000015a0
        /*0090*/ 	.word	0x0000f0ff


	//   ....[3]....
        /*0094*/ 	.word	0x000015b0
        /*0098*/ 	.word	0x0000fff0


	//   ....[4]....
        /*009c*/ 	.word	0x00001820
        /*00a0*/ 	.word	0x00000fff


	//   ....[5]....
        /*00a4*/ 	.word	0x00001af0
        /*00a8*/ 	.word	0x0000fff0


	//   ....[6]....
        /*00ac*/ 	.word	0x00001cd0
        /*00b0*/ 	.word	0x00000fff


	//   ....[7]....
        /*00b4*/ 	.word	0x00001f20
        /*00b8*/ 	.word	0x0000fff0


	//   ....[8]....
        /*00bc*/ 	.word	0x00002140
        /*00c0*/ 	.word	0x00000fff


	//   ....[9]....
        /*00c4*/ 	.word	0x000023d0
        /*00c8*/ 	.word	0x0000fff0


	//   ....[10]....
        /*00cc*/ 	.word	0x00002680
        /*00d0*/ 	.word	0x00000fff


	//   ....[11]....
        /*00d4*/ 	.word	0x00002880
        /*00d8*/ 	.word	0x0000fff0


	//   ....[12]....
        /*00dc*/ 	.word	0x00002ae0
        /*00e0*/ 	.word	0x00000fff


	//   ....[13]....
        /*00e4*/ 	.word	0x00002d50
        /*00e8*/ 	.word	0x0000fff0


	//   ....[14]....
        /*00ec*/ 	.word	0x00002ff0
        /*00f0*/ 	.word	0x00000fff


	//   ....[15]....
        /*00f4*/ 	.word	0x000031e0
        /*00f8*/ 	.word	0x0000fff0


	//   ....[16]....
        /*00fc*/ 	.word	0x00003440
        /*0100*/ 	.word	0x00000fff


	//   ....[17]....
        /*0104*/ 	.word	0x00003690
        /*0108*/ 	.word	0x0000fff0


	//   ....[18]....
        /*010c*/ 	.word	0x00003750
        /*0110*/ 	.word	0x00000fff


	//   ....[19]....
        /*0114*/ 	.word	0x00003850
        /*0118*/ 	.word	0x00000fff


	//----- nvinfo : EIATTR_VRC_CTA_INIT_COUNT
	.align		4
.L_21:
        /*011c*/ 	.byte	0x02, 0x4a
	.zero		1
	.zero		1


	//----- nvinfo : EIATTR_EXIT_INSTR_OFFSETS
	.align		4
        /*0120*/ 	.byte	0x04, 0x1c
        /*0122*/ 	.short	(.L_23 - .L_22)


	//   ....[0]....
.L_22:
        /*0124*/ 	.word	0x00004630


	//   ....[1]....
        /*0128*/ 	.word	0x00004860


	//   ....[2]....
        /*012c*/ 	.word	0x000048d0


	//   ....[3]....
        /*0130*/ 	.word	0x000049c0


	//----- nvinfo : EIATTR_CRS_STACK_SIZE
	.align		4
.L_23:
        /*0134*/ 	.byte	0x04, 0x1e
        /*0136*/ 	.short	(.L_25 - .L_24)
.L_24:
        /*0138*/ 	.word	0x00000000


	//----- nvinfo : EIATTR_CBANK_PARAM_SIZE
	.align		4
.L_25:
        /*013c*/ 	.byte	0x03, 0x19
        /*013e*/ 	.short	0x0024


	//----- nvinfo : EIATTR_PARAM_CBANK
	.align		4
        /*0140*/ 	.byte	0x04, 0x0a
        /*0142*/ 	.short	(.L_27 - .L_26)
	.align		4
.L_26:
        /*0144*/ 	.word	index@(.nv.constant0._Z5sgemmPKfS0_Pfiff)
        /*0148*/ 	.short	0x0380
        /*014a*/ 	.short	0x0024


	//----- nvinfo : EIATTR_SW_WAR
	.align		4
.L_27:
        /*014c*/ 	.byte	0x04, 0x36
        /*014e*/ 	.short	(.L_29 - .L_28)
.L_28:
        /*0150*/ 	.word	0x00000008
.L_29:


//--------------------- .nv.callgraph             --------------------------
	.section	.nv.callgraph,"",@"SHT_CUDA_CALLGRAPH"
	.align	4
	.sectionentsize	8
	.align		4
        /*0000*/ 	.word	0x00000000
	.align		4
        /*0004*/ 	.word	0xffffffff
	.align		4
        /*0008*/ 	.word	0x00000000
	.align		4
        /*000c*/ 	.word	0xfffffffe
	.align		4
        /*0010*/ 	.word	0x00000000
	.align		4
        /*0014*/ 	.word	0xfffffffd
	.align		4
        /*0018*/ 	.word	0x00000000
	.align		4
        /*001c*/ 	.word	0xfffffffc


//--------------------- .text._Z5sgemmPKfS0_Pfiff --------------------------
	.section	.text._Z5sgemmPKfS0_Pfiff,"ax",@progbits
	.align	128
        .global         _Z5sgemmPKfS0_Pfiff
        .type           _Z5sgemmPKfS0_Pfiff,@function
        .size           _Z5sgemmPKfS0_Pfiff,(.L_x_24 - _Z5sgemmPKfS0_Pfiff)
        .other          _Z5sgemmPKfS0_Pfiff,@"STO_CUDA_ENTRY STV_DEFAULT"
_Z5sgemmPKfS0_Pfiff:
.text._Z5sgemmPKfS0_Pfiff:
[----:B------:R-:W-:Y:S01]  /*0000*/  LDC R1, c[0x0][0x37c] ;  /* 0x0000df00ff017b82 */ /* 0x000fe20000000800 */
[----:B------:R-:W0:Y:S07]  /*0010*/  S2R R43, SR_TID.X ;  /* 0x00000000002b7919 */ /* 0x000e2e0000002100 */
[----:B------:R-:W1:Y:S01]  /*0020*/  S2UR UR4, SR_CTAID.X ;  /* 0x00000000000479c3 */ /* 0x000e620000002500 */
[----:B------:R-:W2:Y:S01]  /*0030*/  LDCU UR6, c[0x0][0x398] ;  /* 0x00007300ff0677ac */ /* 0x000ea20008000800 */
[----:B------:R-:W-:Y:S01]  /*0040*/  HFMA2 R54, -RZ, RZ, 0, 0 ;  /* 0x00000000ff367431 */ /* 0x000fe200000001ff */
[----:B------:R-:W0:Y:S01]  /*0050*/  S2R R42, SR_TID.Y ;  /* 0x00000000002a7919 */ /* 0x000e220000002200 */
[----:B------:R-:W-:Y:S01]  /*0060*/  CS2R R48, SRZ ;  /* 0x0000000000307805 */ /* 0x000fe2000001ff00 */
[----:B------:R-:W3:Y:S01]  /*0070*/  LDCU UR5, c[0x0][0x360] ;  /* 0x00006c00ff0577ac */ /* 0x000ee20008000800 */
[----:B------:R-:W-:Y:S01]  /*0080*/  CS2R R50, SRZ ;  /* 0x0000000000327805 */ /* 0x000fe2000001ff00 */
[----:B------:R-:W4:Y:S01]  /*0090*/  S2R R0, SR_CTAID.Y ;  /* 0x0000000000007919 */ /* 0x000f220000002600 */
[----:B------:R-:W3:Y:S01]  /*00a0*/  LDC R41, c[0x0][0x364] ;  /* 0x0000d900ff297b82 */ /* 0x000ee20000000800 */
[----:B------:R-:W-:-:S02]  /*00b0*/  CS2R R36, SRZ ;  /* 0x0000000000247805 */ /* 0x000fc4000001ff00 */
[----:B------:R-:W-:Y:S02]  /*00c0*/  CS2R R52, SRZ ;  /* 0x0000000000347805 */ /* 0x000fe4000001ff00 */
[----:B------:R-:W-:Y:S02]  /*00d0*/  CS2R R34, SRZ ;  /* 0x0000000000227805 */ /* 0x000fe4000001ff00 */
[----:B------:R-:W-:Y:S02]  /*00e0*/  CS2R R46, SRZ ;  /* 0x00000000002e7805 */ /* 0x000fe4000001ff00 */
[----:B------:R-:W-:Y:S02]  /*00f0*/  MOV R39, RZ ;  /* 0x000000ff00277202 */ /* 0x000fe40000000f00 */
[----:B------:R-:W-:Y:S01]  /*0100*/  CS2R R32, SRZ ;  /* 0x0000000000207805 */ /* 0x000fe2000001ff00 */
[----:B------:R-:W0:Y:S01]  /*0110*/  LDCU.64 UR8, c[0x0][0x358] ;  /* 0x00006b00ff0877ac */ /* 0x000e220008000a00 */
[----:B--2---:R-:W-:-:S02]  /*0120*/  UISETP.GE.AND UP0, UPT, UR6, 0x20, UPT ;  /* 0x000000200600788c */ /* 0x004fc4000bf06270 */
[----:B-1----:R-:W-:Y:S01]  /*0130*/  USHF.L.U32 UR4, UR4, 0x5, URZ ;  /* 0x0000000504047899 */ /* 0x002fe200080006ff */
[----:B---3--:R-:W-:Y:S02]  /*0140*/  IMAD R41, R41, UR5, RZ ;  /* 0x0000000529297c24 */ /* 0x008fe4000f8e02ff */
[----:B0-----:R-:W-:-:S03]  /*0150*/  IMAD R42, R42, UR5, R43 ;  /* 0x000000052a2a7c24 */ /* 0x001fc6000f8e022b */
[----:B------:R-:W-:Y:S01]  /*0160*/  LEA R43, R43, UR4, 0x2 ;  /* 0x000000042b2b7c11 */ /* 0x000fe2000f8e10ff */
[----:B----4-:R-:W-:Y:S06]  /*0170*/  BRA.U !UP0, `(.L_x_0) ;  /* 0x0000003908687547 */ /* 0x010fec000b800000 */
[----:B------:R-:W0:Y:S01]  /*0180*/  I2F.U32.RP R4, R41 ;  /* 0x0000002900047306 */ /* 0x000e220000209000 */
[-C--:B------:R-:W-:Y:S02]  /*0190*/  IADD3 R40, PT, PT, R42, R41.reuse, RZ ;  /* 0x000000292a287210 */ /* 0x080fe40007ffe0ff */
[----:B------:R-:W-:Y:S02]  /*01a0*/  IADD3 R9, PT, PT, RZ, -R41, RZ ;  /* 0x80000029ff097210 */ /* 0x000fe40007ffe0ff */
[C---:B------:R-:W-:Y:S02]  /*01b0*/  ISETP.GE.U32.AND P0, PT, R40.reuse, 0x100, PT ;  /* 0x000001002800780c */ /* 0x040fe40003f06070 */
[----:B------:R-:W-:Y:S02]  /*01c0*/  MOV R2, RZ ;  /* 0x000000ff00027202 */ /* 0x000fe40000000f00 */
[----:B------:R-:W-:Y:S02]  /*01d0*/  VIMNMX.U32 R5, PT, PT, R40, 0x100, !PT ;  /* 0x0000010028057848 */ /* 0x000fe40007fe0000 */
[----:B------:R-:W-:-:S02]  /*01e0*/  SEL R7, RZ, 0x1, P0 ;  /* 0x00000001ff077807 */ /* 0x000fc40000000000 */
[C---:B------:R-:W-:Y:S01]  /*01f0*/  ISETP.NE.U32.AND P2, PT, R41.reuse, RZ, PT ;  /* 0x000000ff2900720c */ /* 0x040fe20003f45070 */
[----:B0-----:R-:W0:Y:S01]  /*0200*/  MUFU.RCP R4, R4 ;  /* 0x0000000400047308 */ /* 0x001e220000001000 */
[----:B------:R-:W-:Y:S02]  /*0210*/  IADD3 R6, PT, PT, R41, R40, RZ ;  /* 0x0000002829067210 */ /* 0x000fe40007ffe0ff */
[----:B------:R-:W-:Y:S02]  /*0220*/  MOV R49, RZ ;  /* 0x000000ff00317202 */ /* 0x000fe40000000f00 */
[----:B0-----:R-:W-:Y:S02]  /*0230*/  IADD3 R3, PT, PT, R4, 0xffffffe, RZ ;  /* 0x0ffffffe04037810 */ /* 0x001fe40007ffe0ff */
[----:B------:R-:W0:Y:S04]  /*0240*/  S2R R4, SR_CgaCtaId ;  /* 0x0000000000047919 */ /* 0x000e280000008800 */
[----:B------:R-:W1:Y:S02]  /*0250*/  F2I.FTZ.U32.TRUNC.NTZ R3, R3 ;  /* 0x0000000300037305 */ /* 0x000e64000021f000 */
[----:B-1----:R-:W-:-:S04]  /*0260*/  IMAD R9, R9, R3, RZ ;  /* 0x0000000309097224 */ /* 0x002fc800078e02ff */
[----:B------:R-:W-:Y:S01]  /*0270*/  IMAD.HI.U32 R9, R3, R9, R2 ;  /* 0x0000000903097227 */ /* 0x000fe200078e0002 */
[----:B------:R-:W-:Y:S02]  /*0280*/  IADD3 R2, PT, PT, R5, -R40, -R7 ;  /* 0x8000002805027210 */ /* 0x000fe40007ffe807 */
[----:B------:R-:W-:-:S03]  /*0290*/  SHF.R.U32.HI R5, RZ, 0x3, R6 ;  /* 0x00000003ff057819 */ /* 0x000fc60000011606 */
[----:B------:R-:W-:Y:S01]  /*02a0*/  IMAD.HI.U32 R8, R9, R2, RZ ;  /* 0x0000000209087227 */ /* 0x000fe200078e00ff */
[----:B------:R-:W-:-:S04]  /*02b0*/  SHF.L.U32 R9, R6, 0x4, RZ ;  /* 0x0000000406097819 */ /* 0x000fc800000006ff */
[----:B------:R-:W-:Y:S02]  /*02c0*/  IADD3 R3, PT, PT, -R8, RZ, RZ ;  /* 0x000000ff08037210 */ /* 0x000fe40007ffe1ff */
[----:B------:R-:W-:-:S03]  /*02d0*/  LOP3.LUT R9, R9, 0x70, RZ, 0xc0, !PT ;  /* 0x0000007009097812 */ /* 0x000fc600078ec0ff */
[----:B------:R-:W-:Y:S01]  /*02e0*/  IMAD R2, R41, R3, R2 ;  /* 0x0000000329027224 */ /* 0x000fe200078e0202 */
[----:B------:R-:W-:-:S04]  /*02f0*/  MOV R3, 0x400 ;  /* 0x0000040000037802 */ /* 0x000fc80000000f00 */
[----:B------:R-:W-:Y:S02]  /*0300*/  ISETP.GE.U32.AND P0, PT, R2, R41, PT ;  /* 0x000000290200720c */ /* 0x000fe40003f06070 */
[----:B------:R-:W-:-:S11]  /*0310*/  IADD3 R3, PT, PT, R3, 0x1080, RZ ;  /* 0x0000108003037810 */ /* 0x000fd60007ffe0ff */
[----:B------:R-:W-:Y:S02]  /*0320*/  @P0 IADD3 R2, PT, PT, -R41, R2, RZ ;  /* 0x0000000229020210 */ /* 0x000fe40007ffe1ff */
[----:B------:R-:W-:Y:S02]  /*0330*/  @P0 IADD3 R8, PT, PT, R8, 0x1, RZ ;  /* 0x0000000108080810 */ /* 0x000fe40007ffe0ff */
[----:B------:R-:W-:Y:S02]  /*0340*/  ISETP.GE.U32.AND P1, PT, R2, R41, PT ;  /* 0x000000290200720c */ /* 0x000fe40003f26070 */
[----:B0-----:R-:W-:Y:S02]  /*0350*/  LEA R2, R4, R3, 0x18 ;  /* 0x0000000304027211 */ /* 0x001fe400078ec0ff */
[----:B------:R-:W-:Y:S02]  /*0360*/  SHF.L.U32 R3, R6, 0x2, RZ ;  /* 0x0000000206037819 */ /* 0x000fe400000006ff */
[----:B------:R-:W-:Y:S01]  /*0370*/  LEA R4, R0, R5, 0x5 ;  /* 0x0000000500047211 */ /* 0x000fe200078e28ff */
[----:B------:R-:W-:Y:S01]  /*0380*/  IMAD R2, R5, 0x84, R2 ;  /* 0x0000008405027824 */ /* 0x000fe200078e0202 */
[----:B------:R-:W-:-:S05]  /*0390*/  LOP3.LUT R3, R3, 0x1c, RZ, 0xc0, !PT ;  /* 0x0000001c03037812 */ /* 0x000fca00078ec0ff */
[----:B------:R-:W-:Y:S01]  /*03a0*/  @P1 IADD3 R8, PT, PT, R8, 0x1, RZ ;  /* 0x0000000108081810 */ /* 0x000fe20007ffe0ff */
[----:B------:R-:W-:Y:S01]  /*03b0*/  IMAD R3, R4, UR6, R3 ;  /* 0x0000000604037c24 */ /* 0x000fe2000f8e0203 */
[----:B------:R-:W-:Y:S02]  /*03c0*/  @!P2 LOP3.LUT R8, RZ, R41, RZ, 0x33, !PT ;  /* 0x00000029ff08a212 */ /* 0x000fe400078e33ff */
[----:B------:R-:W-:Y:S02]  /*03d0*/  IADD3 R4, PT, PT, R9, R2, RZ ;  /* 0x0000000209047210 */ /* 0x000fe40007ffe0ff */
[----:B------:R-:W-:Y:S02]  /*03e0*/  IADD3 R7, PT, PT, R7, R8, RZ ;  /* 0x0000000807077210 */ /* 0x000fe40007ffe0ff */
[----:B------:R-:W-:-:S07]  /*03f0*/  MOV R2, RZ ;  /* 0x000000ff00027202 */ /* 0x000fce0000000f00 */
.L_x_6:
[----:B------:R-:W-:Y:S01]  /*0400*/  ISETP.GT.U32.AND P0, PT, R42, 0xff, PT ;  /* 0x000000ff2a00780c */ /* 0x000fe20003f04070 */
[----:B------:R-:W0:Y:S01]  /*0410*/  LDCU UR5, c[0x0][0x398] ;  /* 0x00007300ff0577ac */ /* 0x000e220008000800 */
[----:B------:R-:W-:Y:S11]  /*0420*/  BSSY.RECONVERGENT B0, `(.L_x_1) ;  /* 0x0000103000007945 */ /* 0x000ff60003800200 */
[----:B------:R-:W-:Y:S05]  /*0430*/  @P0 BRA `(.L_x_2) ;  /* 0x0000001000040947 */ /* 0x000fea0003800000 */
[----:B------:R-:W-:Y:S01]  /*0440*/  LOP3.LUT R22, R7, 0x3, RZ, 0xc0, !PT ;  /* 0x0000000307167812 */ /* 0x000fe200078ec0ff */
[----:B------:R-:W-:Y:S01]  /*0450*/  BSSY.RECONVERGENT B1, `(.L_x_3) ;  /* 0x000006c000017945 */ /* 0x000fe20003800200 */
[----:B------:R-:W-:Y:S02]  /*0460*/  MOV R44, R42 ;  /* 0x0000002a002c7202 */ /* 0x000fe40000000f00 */
[----:B------:R-:W-:-:S13]  /*0470*/  ISETP.NE.AND P0, PT, R22, 0x3, PT ;  /* 0x000000031600780c */ /* 0x000fda0003f05270 */
[----:B------:R-:W-:Y:S05]  /*0480*/  @!P0 BRA `(.L_x_4) ;  /* 0x0000000400a08947 */ /* 0x000fea0003800000 */
[----:B------:R-:W1:Y:S01]  /*0490*/  LDC R17, c[0x0][0x398] ;  /* 0x0000e600ff117b82 */ /* 0x000e620000000800 */
[----:B------:R-:W-:Y:S02]  /*04a0*/  SHF.L.U32 R8, R42, 0x2, RZ ;  /* 0x000000022a087819 */ /* 0x000fe400000006ff */
[----:B------:R-:W-:Y:S02]  /*04b0*/  SHF.R.U32.HI R25, RZ, 0x3, R42 ;  /* 0x00000003ff197819 */ /* 0x000fe4000001162a */
[----:B------:R-:W-:Y:S02]  /*04c0*/  LOP3.LUT R11, R8, 0x1c, RZ, 0xc0, !PT ;  /* 0x0000001c080b7812 */ /* 0x000fe400078ec0ff */
[-C--:B------:R-:W-:Y:S01]  /*04d0*/  LEA R8, R2, R25.reuse, 0x5 ;  /* 0x0000001902087211 */ /* 0x080fe200078e28ff */
[----:B------:R-:W2:Y:S01]  /*04e0*/  LDC R24, c[0x0][0x398] ;  /* 0x0000e600ff187b82 */ /* 0x000ea20000000800 */
[----:B------:R-:W-:Y:S02]  /*04f0*/  IADD3 R9, PT, PT, R11, UR4, RZ ;  /* 0x000000040b097c10 */ /* 0x000fe4000fffe0ff */
[----:B------:R-:W-:-:S05]  /*0500*/  LEA R10, R0, R25, 0x5 ;  /* 0x00000019000a7211 */ /* 0x000fca00078e28ff */
[----:B------:R-:W3:Y:S08]  /*0510*/  LDC.64 R20, c[0x0][0x380] ;  /* 0x0000e000ff147b82 */ /* 0x000ef00000000a00 */
[----:B------:R-:W4:Y:S01]  /*0520*/  LDC.64 R18, c[0x0][0x388] ;  /* 0x0000e200ff127b82 */ /* 0x000f220000000a00 */
[----:B-1----:R-:W-:Y:S02]  /*0530*/  IMAD R9, R8, R17, R9 ;  /* 0x0000001108097224 */ /* 0x002fe400078e0209 */
[----:B--2---:R-:W-:-:S03]  /*0540*/  IMAD R11, R10, R24, R11 ;  /* 0x000000180a0b7224 */ /* 0x004fc600078e020b */
[----:B------:R-:W-:Y:S02]  /*0550*/  SHF.R.S32.HI R10, RZ, 0x1f, R9 ;  /* 0x0000001fff0a7819 */ /* 0x000fe40000011409 */
[----:B------:R-:W-:Y:S02]  /*0560*/  LEA R8, R2, R11, 0x5 ;  /* 0x0000000b02087211 */ /* 0x000fe400078e28ff */
[----:B------:R-:W-:Y:S02]  /*0570*/  LEA.HI R10, R10, R9, RZ, 0x2 ;  /* 0x000000090a0a7211 */ /* 0x000fe400078f10ff */
[----:B------:R-:W-:Y:S02]  /*0580*/  SHF.R.U32.HI R9, RZ, 0x2, R8 ;  /* 0x00000002ff097819 */ /* 0x000fe40000011608 */
[----:B------:R-:W-:-:S03]  /*0590*/  SHF.R.S32.HI R13, RZ, 0x2, R10 ;  /* 0x00000002ff0d7819 */ /* 0x000fc6000001140a */
[----:B---3--:R-:W-:-:S04]  /*05a0*/  IMAD.WIDE.U32 R8, R9, 0x10, R20 ;  /* 0x0000001009087825 */ /* 0x008fc800078e0014 */
[----:B----4-:R-:W-:Y:S02]  /*05b0*/  IMAD.WIDE R12, R13, 0x10, R18 ;  /* 0x000000100d0c7825 */ /* 0x010fe400078e0212 */
[----:B------:R-:W2:Y:S04]  /*05c0*/  LDG.E.128.CONSTANT R8, desc[UR8][R8.64] ;  /* 0x0000000808087981 */ /* 0x000ea8000c1e9d00 */
[----:B------:R-:W3:Y:S01]  /*05d0*/  LDG.E.128.CONSTANT R12, desc[UR8][R12.64] ;  /* 0x000000080c0c7981 */ /* 0x000ee2000c1e9d00 */
[----:B------:R-:W-:Y:S02]  /*05e0*/  MOV R16, 0x400 ;  /* 0x0000040000107802 */ /* 0x000fe40000000f00 */
[----:B------:R-:W-:Y:S01]  /*05f0*/  SHF.L.U32 R26, R42, 0x4, RZ ;  /* 0x000000042a1a7819 */ /* 0x000fe200000006ff */
[----:B------:R-:W1:Y:S01]  /*0600*/  S2R R23, SR_CgaCtaId ;  /* 0x0000000000177919 */ /* 0x000e620000008800 */
[----:B------:R-:W-:-:S02]  /*0610*/  IADD3 R28, PT, PT, R16, 0x1080, RZ ;  /* 0x00001080101c7810 */ /* 0x000fc40007ffe0ff */
[----:B------:R-:W-:Y:S02]  /*0620*/  LOP3.LUT R26, R26, 0x70, RZ, 0xc0, !PT ;  /* 0x000000701a1a7812 */ /* 0x000fe400078ec0ff */
[----:B------:R-:W-:Y:S02]  /*0630*/  ISETP.NE.AND P0, PT, R22, RZ, PT ;  /* 0x000000ff1600720c */ /* 0x000fe40003f05270 */
[----:B------:R-:W-:Y:S02]  /*0640*/  MOV R44, R40 ;  /* 0x00000028002c7202 */ /* 0x000fe40000000f00 */
[C---:B-1----:R-:W-:Y:S02]  /*0650*/  LEA R16, R23.reuse, R16, 0x18 ;  /* 0x0000001017107211 */ /* 0x042fe400078ec0ff */
[----:B------:R-:W-:-:S03]  /*0660*/  LEA R23, R23, R28, 0x18 ;  /* 0x0000001c17177211 */ /* 0x000fc600078ec0ff */
[C---:B------:R-:W-:Y:S02]  /*0670*/  IMAD R27, R25.reuse, 0x84, R16 ;  /* 0x00000084191b7824 */ /* 0x040fe400078e0210 */
[----:B------:R-:W-:-:S03]  /*0680*/  IMAD R25, R25, 0x84, R23 ;  /* 0x0000008419197824 */ /* 0x000fc600078e0217 */
[----:B------:R-:W-:Y:S02]  /*0690*/  IADD3 R27, PT, PT, R27, R26, RZ ;  /* 0x0000001a1b1b7210 */ /* 0x000fe40007ffe0ff */
[----:B------:R-:W-:-:S03]  /*06a0*/  IADD3 R25, PT, PT, R26, R25, RZ ;  /* 0x000000191a197210 */ /* 0x000fc60007ffe0ff */
[----:B--2---:R1:W-:Y:S04]  /*06b0*/  STS [R27], R8 ;  /* 0x000000081b007388 */ /* 0x0043e80000000800 */
[----:B------:R1:W-:Y:S04]  /*06c0*/  STS [R27+0x4], R9 ;  /* 0x000004091b007388 */ /* 0x0003e80000000800 */
[----:B------:R1:W-:Y:S04]  /*06d0*/  STS [R27+0x8], R10 ;  /* 0x0000080a1b007388 */ /* 0x0003e80000000800 */
[----:B------:R1:W-:Y:S04]  /*06e0*/  STS [R27+0xc], R11 ;  /* 0x00000c0b1b007388 */ /* 0x0003e80000000800 */
[----:B---3--:R1:W-:Y:S04]  /*06f0*/  STS [R25], R12 ;  /* 0x0000000c19007388 */ /* 0x0083e80000000800 */
[----:B------:R1:W-:Y:S04]  /*0700*/  STS [R25+0x4], R13 ;  /* 0x0000040d19007388 */ /* 0x0003e80000000800 */
[----:B------:R1:W-:Y:S04]  /*0710*/  STS [R25+0x8], R14 ;  /* 0x0000080e19007388 */ /* 0x0003e80000000800 */
[----:B------:R1:W-:Y:S01]  /*0720*/  STS [R25+0xc], R15 ;  /* 0x00000c0f19007388 */ /* 0x0003e20000000800 */
[----:B------:R-:W-:Y:S05]  /*0730*/  @!P0 BRA `(.L_x_4) ;  /* 0x0000000000f48947 */ /* 0x000fea0003800000 */
[----:B-1----:R-:W-:Y:S02]  /*0740*/  SHF.L.U32 R8, R40, 0x2, RZ ;  /* 0x0000000228087819 */ /* 0x002fe400000006ff */
[----:B------:R-:W-:Y:S02]  /*0750*/  SHF.R.U32.HI R25, RZ, 0x3, R40 ;  /* 0x00000003ff197819 */ /* 0x000fe40000011628 */
[----:B------:R-:W-:Y:S02]  /*0760*/  LOP3.LUT R9, R8, 0x1c, RZ, 0xc0, !PT ;  /* 0x0000001c08097812 */ /* 0x000fe400078ec0ff */
[-C--:B------:R-:W-:Y:S02]  /*0770*/  LEA R11, R0, R25.reuse, 0x5 ;  /* 0x00000019000b7211 */ /* 0x080fe400078e28ff */
[----:B------:R-:W-:Y:S02]  /*0780*/  LEA R8, R2, R25, 0x5 ;  /* 0x0000001902087211 */ /* 0x000fe400078e28ff */
[----:B------:R-:W-:Y:S01]  /*0790*/  IADD3 R10, PT, PT, R9, UR4, RZ ;  /* 0x00000004090a7c10 */ /* 0x000fe2000fffe0ff */
[----:B------:R-:W-:-:S04]  /*07a0*/  IMAD R11, R11, R24, R9 ;  /* 0x000000180b0b7224 */ /* 0x000fc800078e0209 */
[----:B------:R-:W-:Y:S01]  /*07b0*/  IMAD R9, R8, R17, R10 ;  /* 0x0000001108097224 */ /* 0x000fe200078e020a */
[----:B------:R-:W-:-:S04]  /*07c0*/  LEA R8, R2, R11, 0x5 ;  /* 0x0000000b02087211 */ /* 0x000fc800078e28ff */
[----:B------:R-:W-:Y:S02]  /*07d0*/  SHF.R.S32.HI R10, RZ, 0x1f, R9 ;  /* 0x0000001fff0a7819 */ /* 0x000fe40000011409 */
[----:B------:R-:W-:Y:S02]  /*07e0*/  SHF.R.U32.HI R11, RZ, 0x2, R8 ;  /* 0x00000002ff0b7819 */ /* 0x000fe40000011608 */
[----:B------:R-:W-:-:S03]  /*07f0*/  LEA.HI R10, R10, R9, RZ, 0x2 ;  /* 0x000000090a0a7211 */ /* 0x000fc600078f10ff */
[----:B------:R-:W-:Y:S01]  /*0800*/  IMAD.WIDE.U32 R8, R11, 0x10, R20 ;  /* 0x000000100b087825 */ /* 0x000fe200078e0014 */
[----:B------:R-:W-:-:S05]  /*0810*/  SHF.R.S32.HI R13, RZ, 0x2, R10 ;  /* 0x00000002ff0d7819 */ /* 0x000fca000001140a */
[----:B------:R-:W-:Y:S01]  /*0820*/  IMAD.WIDE R12, R13, 0x10, R18 ;  /* 0x000000100d0c7825 */ /* 0x000fe200078e0212 */
[----:B------:R-:W2:Y:S05]  /*0830*/  LDG.E.128.CONSTANT R8, desc[UR8][R8.64] ;  /* 0x0000000808087981 */ /* 0x000eaa000c1e9d00 */
[----:B------:R-:W3:Y:S01]  /*0840*/  LDG.E.128.CONSTANT R12, desc[UR8][R12.64] ;  /* 0x000000080c0c7981 */ /* 0x000ee2000c1e9d00 */
[----:B------:R-:W-:Y:S01]  /*0850*/  SHF.L.U32 R26, R40, 0x4, RZ ;  /* 0x00000004281a7819 */ /* 0x000fe200000006ff */
[C---:B------:R-:W-:Y:S01]  /*0860*/  IMAD R24, R25.reuse, 0x84, R16 ;  /* 0x0000008419187824 */ /* 0x040fe200078e0210 */
[----:B------:R-:W-:Y:S02]  /*0870*/  ISETP.NE.AND P0, PT, R22, 0x1, PT ;  /* 0x000000011600780c */ /* 0x000fe40003f05270 */
[----:B------:R-:W-:Y:S01]  /*0880*/  LOP3.LUT R27, R26, 0x70, RZ, 0xc0, !PT ;  /* 0x000000701a1b7812 */ /* 0x000fe200078ec0ff */
[----:B------:R-:W-:Y:S01]  /*0890*/  IMAD R26, R25, 0x84, R23 ;  /* 0x00000084191a7824 */ /* 0x000fe200078e0217 */
[----:B------:R-:W-:-:S02]  /*08a0*/  MOV R44, R6 ;  /* 0x00000006002c7202 */ /* 0x000fc40000000f00 */
        /* <DEDUP_REMOVED lines=11> */
[----:B--2---:R-:W-:-:S04]  /*0960*/  SHF.L.U32 R8, R6, 0x2, RZ ;  /* 0x0000000206087819 */ /* 0x004fc800000006ff */
[----:B------:R-:W-:Y:S02]  /*0970*/  LOP3.LUT R9, R8, 0x1c, RZ, 0xc0, !PT ;  /* 0x0000001c08097812 */ /* 0x000fe400078ec0ff */
[----:B------:R-:W-:Y:S02]  /*0980*/  LEA R8, R2, R5, 0x5 ;  /* 0x0000000502087211 */ /* 0x000fe400078e28ff */
[----:B------:R-:W-:-:S05]  /*0990*/  IADD3 R9, PT, PT, R9, UR4, RZ ;  /* 0x0000000409097c10 */ /* 0x000fca000fffe0ff */
        /* <DEDUP_REMOVED lines=11> */
[----:B------:R-:W-:Y:S01]  /*0a50*/  IMAD R16, R5, 0x84, R16 ;  /* 0x0000008405107824 */ /* 0x000fe200078e0210 */
[----:B------:R-:W-:Y:S02]  /*0a60*/  IADD3 R44, PT, PT, R41, R6, RZ ;  /* 0x00000006292c7210 */ /* 0x000fe40007ffe0ff */
[----:B------:R-:W-:-:S04]  /*0a70*/  LOP3.LUT R17, R17, 0x70, RZ, 0xc0, !PT ;  /* 0x0000007011117812 */ /* 0x000fc800078ec0ff */
[----:B------:R-:W-:-:S05]  /*0a80*/  IADD3 R16, PT, PT, R16, R17, RZ ;  /* 0x0000001110107210 */ /* 0x000fca0007ffe0ff */
[----:B--2---:R4:W-:Y:S04]  /*0a90*/  STS [R16], R8 ;  /* 0x0000000810007388 */ /* 0x0049e80000000800 */
[----:B------:R4:W-:Y:S04]  /*0aa0*/  STS [R16+0x4], R9 ;  /* 0x0000040910007388 */ /* 0x0009e80000000800 */
[----:B------:R4:W-:Y:S04]  /*0ab0*/  STS [R16+0x8], R10 ;  /* 0x0000080a10007388 */ /* 0x0009e80000000800 */
[----:B------:R4:W-:Y:S04]  /*0ac0*/  STS [R16+0xc], R11 ;  /* 0x00000c0b10007388 */ /* 0x0009e80000000800 */
[----:B---3--:R4:W-:Y:S04]  /*0ad0*/  STS [R4], R12 ;  /* 0x0000000c04007388 */ /* 0x0089e80000000800 */
[----:B------:R4:W-:Y:S04]  /*0ae0*/  STS [R4+0x4], R13 ;  /* 0x0000040d04007388 */ /* 0x0009e80000000800 */
[----:B------:R4:W-:Y:S04]  /*0af0*/  STS [R4+0x8], R14 ;  /* 0x0000080e04007388 */ /* 0x0009e80000000800 */
[----:B------:R4:W-:Y:S02]  /*0b00*/  STS [R4+0xc], R15 ;  /* 0x00000c0f04007388 */ /* 0x0009e40000000800 */
.L_x_4:
[----:B0-----:R-:W-:Y:S05]  /*0b10*/  BSYNC.RECONVERGENT B1 ;  /* 0x0000000000017941 */ /* 0x001fea0003800200 */
.L_x_3:
[----:B------:R-:W-:-:S13]  /*0b20*/  ISETP.GE.U32.AND P0, PT, R7, 0x3, PT ;  /* 0x000000030700780c */ /* 0x000fda0003f06070 */
[----:B------:R-:W-:Y:S05]  /*0b30*/  @!P0 BRA `(.L_x_2) ;  /* 0x0000000800448947 */ /* 0x000fea0003800000 */
[----:B------:R-:W-:Y:S01]  /*0b40*/  SHF.L.U32 R38, R44, 0x2, RZ ;  /* 0x000000022c267819 */ /* 0x000fe200000006ff */
[C---:B------:R-:W-:Y:S01]  /*0b50*/  IMAD R28, R41.reuse, 0x3, R44 ;  /* 0x00000003291c7824 */ /* 0x040fe200078e022c */
[CC--:B-1----:R-:W-:Y:S02]  /*0b60*/  IADD3 R27, PT, PT, R41.reuse, R44.reuse, RZ ;  /* 0x0000002c291b7210 */ /* 0x0c2fe40007ffe0ff */
[C---:B------:R-:W-:Y:S01]  /*0b70*/  LEA R30, R41.reuse, R44, 0x1 ;  /* 0x0000002c291e7211 */ /* 0x040fe200078e08ff */
[C---:B------:R-:W-:Y:S01]  /*0b80*/  IMAD R29, R41.reuse, 0xc, R38 ;  /* 0x0000000c291d7824 */ /* 0x040fe200078e0226 */
[----:B------:R-:W-:Y:S02]  /*0b90*/  LEA R31, R41, R38, 0x3 ;  /* 0x00000026291f7211 */ /* 0x000fe400078e18ff */
[----:B--2---:R-:W-:-:S07]  /*0ba0*/  SHF.L.U32 R26, R27, 0x2, RZ ;  /* 0x000000021b1a7819 */ /* 0x004fce00000006ff */
.L_x_5:
[----:B0-----:R-:W0:Y:S01]  /*0bb0*/  LDC.64 R20, c[0x0][0x380] ;  /* 0x0000e000ff147b82 */ /* 0x001e220000000a00 */
[----:B----4-:R-:W-:Y:S02]  /*0bc0*/  SHF.R.U32.HI R13, RZ, 0x3, R44 ;  /* 0x00000003ff0d7819 */ /* 0x010fe4000001162c */
[----:B------:R-:W-:Y:S02]  /*0bd0*/  LOP3.LUT R15, R38, 0x1c, RZ, 0xc0, !PT ;  /* 0x0000001c260f7812 */ /* 0x000fe400078ec0ff */
[----:B------:R-:W-:Y:S02]  /*0be0*/  LEA R8, R0, R13, 0x5 ;  /* 0x0000000d00087211 */ /* 0x000fe400078e28ff */
[----:B------:R-:W-:-:S05]  /*0bf0*/  LEA R9, R2, R15, 0x5 ;  /* 0x0000000f02097211 */ /* 0x000fca00078e28ff */
[----:B------:R-:W-:-:S05]  /*0c00*/  IMAD R8, R8, UR5, R9 ;  /* 0x0000000508087c24 */ /* 0x000fca000f8e0209 */
[----:B------:R-:W-:-:S05]  /*0c10*/  SHF.R.U32.HI R9, RZ, 0x2, R8 ;  /* 0x00000002ff097819 */ /* 0x000fca0000011608 */
[----:B0-----:R-:W-:-:S06]  /*0c20*/  IMAD.WIDE.U32 R8, R9, 0x10, R20 ;  /* 0x0000001009087825 */ /* 0x001fcc00078e0014 */
[----:B------:R-:W2:Y:S01]  /*0c30*/  LDG.E.128.CONSTANT R8, desc[UR8][R8.64] ;  /* 0x0000000808087981 */ /* 0x000ea2000c1e9d00 */
[----:B------:R-:W-:Y:S02]  /*0c40*/  MOV R25, 0x400 ;  /* 0x0000040000197802 */ /* 0x000fe40000000f00 */
[----:B------:R-:W-:Y:S01]  /*0c50*/  IADD3 R15, PT, PT, R15, UR4, RZ ;  /* 0x000000040f0f7c10 */ /* 0x000fe2000fffe0ff */
[----:B------:R-:W0:Y:S01]  /*0c60*/  S2R R24, SR_CgaCtaId ;  /* 0x0000000000187919 */ /* 0x000e220000008800 */
[----:B------:R-:W-:Y:S02]  /*0c70*/  IADD3 R17, PT, PT, R25, 0x1080, RZ ;  /* 0x0000108019117810 */ /* 0x000fe40007ffe0ff */
[----:B------:R-:W-:Y:S02]  /*0c80*/  LEA R12, R2, R13, 0x5 ;  /* 0x0000000d020c7211 */ /* 0x000fe400078e28ff */
[----:B------:R-:W-:-:S03]  /*0c90*/  SHF.L.U32 R14, R38, 0x2, RZ ;  /* 0x00000002260e7819 */ /* 0x000fc600000006ff */
[----:B------:R-:W-:Y:S01]  /*0ca0*/  IMAD R12, R12, UR5, R15 ;  /* 0x000000050c0c7c24 */ /* 0x000fe2000f8e020f */
[----:B------:R-:W-:-:S04]  /*0cb0*/  LOP3.LUT R19, R14, 0x70, RZ, 0xc0, !PT ;  /* 0x000000700e137812 */ /* 0x000fc800078ec0ff */
[----:B------:R-:W-:-:S04]  /*0cc0*/  SHF.R.S32.HI R15, RZ, 0x1f, R12 ;  /* 0x0000001fff0f7819 */ /* 0x000fc8000001140c */
[----:B------:R-:W-:Y:S02]  /*0cd0*/  LEA.HI R15, R15, R12, RZ, 0x2 ;  /* 0x0000000c0f0f7211 */ /* 0x000fe400078f10ff */
[----:B------:R-:W-:Y:S02]  /*0ce0*/  LOP3.LUT R22, R26, 0x1c, RZ, 0xc0, !PT ;  /* 0x0000001c1a167812 */ /* 0x000fe400078ec0ff */
[----:B------:R-:W-:Y:S02]  /*0cf0*/  SHF.R.S32.HI R15, RZ, 0x2, R15 ;  /* 0x00000002ff0f7819 */ /* 0x000fe4000001140f */
[C---:B0-----:R-:W-:Y:S02]  /*0d00*/  LEA R25, R24.reuse, R25, 0x18 ;  /* 0x0000001918197211 */ /* 0x041fe400078ec0ff */
[----:B------:R-:W-:Y:S02]  /*0d10*/  LEA R24, R24, R17, 0x18 ;  /* 0x0000001118187211 */ /* 0x000fe400078ec0ff */
[----:B------:R-:W0:Y:S01]  /*0d20*/  LDC.64 R16, c[0x0][0x388] ;  /* 0x0000e200ff107b82 */ /* 0x000e220000000a00 */
[----:B------:R-:W-:-:S02]  /*0d30*/  IMAD R14, R13, 0x84, R25 ;  /* 0x000000840d0e7824 */ /* 0x000fc400078e0219 */
[----:B------:R-:W-:-:S03]  /*0d40*/  IMAD R18, R13, 0x84, R24 ;  /* 0x000000840d127824 */ /* 0x000fc600078e0218 */
[----:B------:R-:W-:Y:S02]  /*0d50*/  IADD3 R23, PT, PT, R14, R19, RZ ;  /* 0x000000130e177210 */ /* 0x000fe40007ffe0ff */
[----:B------:R-:W-:Y:S02]  /*0d60*/  IADD3 R18, PT, PT, R19, R18, RZ ;  /* 0x0000001213127210 */ /* 0x000fe40007ffe0ff */
[----:B------:R-:W-:Y:S02]  /*0d70*/  SHF.R.U32.HI R19, RZ, 0x3, R27 ;  /* 0x00000003ff137819 */ /* 0x000fe4000001161b */
[----:B------:R-:W-:Y:S02]  /*0d80*/  LEA R13, R2, R22, 0x5 ;  /* 0x00000016020d7211 */ /* 0x000fe400078e28ff */
[----:B------:R-:W-:-:S05]  /*0d90*/  LEA R12, R0, R19, 0x5 ;  /* 0x00000013000c7211 */ /* 0x000fca00078e28ff */
[----:B------:R-:W-:-:S05]  /*0da0*/  IMAD R12, R12, UR5, R13 ;  /* 0x000000050c0c7c24 */ /* 0x000fca000f8e020d */
[----:B------:R-:W-:-:S05]  /*0db0*/  SHF.R.U32.HI R13, RZ, 0x2, R12 ;  /* 0x00000002ff0d7819 */ /* 0x000fca000001160c */
[----:B------:R-:W-:Y:S01]  /*0dc0*/  IMAD.WIDE.U32 R12, R13, 0x10, R20 ;  /* 0x000000100d0c7825 */ /* 0x000fe200078e0014 */
[----:B--2---:R-:W-:Y:S04]  /*0dd0*/  STS [R23], R8 ;  /* 0x0000000817007388 */ /* 0x004fe80000000800 */
[----:B------:R0:W-:Y:S04]  /*0de0*/  STS [R23+0x4], R9 ;  /* 0x0000040917007388 */ /* 0x0001e80000000800 */
[----:B------:R-:W-:Y:S04]  /*0df0*/  STS [R23+0x8], R10 ;  /* 0x0000080a17007388 */ /* 0x000fe80000000800 */
[----:B------:R1:W-:Y:S01]  /*0e00*/  STS [R23+0xc], R11 ;  /* 0x00000c0b17007388 */ /* 0x0003e20000000800 */
[----:B0-----:R-:W-:-:S03]  /*0e10*/  IMAD.WIDE R8, R15, 0x10, R16 ;  /* 0x000000100f087825 */ /* 0x001fc600078e0210 */
[----:B------:R-:W2:Y:S04]  /*0e20*/  LDG.E.128.CONSTANT R12, desc[UR8][R12.64] ;  /* 0x000000080c0c7981 */ /* 0x000ea8000c1e9d00 */
[----:B-1----:R-:W3:Y:S01]  /*0e30*/  LDG.E.128.CONSTANT R8, desc[UR8][R8.64] ;  /* 0x0000000808087981 */ /* 0x002ee2000c1e9d00 */
[----:B------:R-:W-:Y:S02]  /*0e40*/  IADD3 R23, PT, PT, R22, UR4, RZ ;  /* 0x0000000416177c10 */ /* 0x000fe4000fffe0ff */
[----:B------:R-:W-:Y:S01]  /*0e50*/  LEA R22, R2, R19, 0x5 ;  /* 0x0000001302167211 */ /* 0x000fe200078e28ff */
[----:B------:R-:W-:-:S04]  /*0e60*/  IMAD R45, R19, 0x84, R25 ;  /* 0x00000084132d7824 */ /* 0x000fc800078e0219 */
[----:B------:R-:W-:Y:S01]  /*0e70*/  IMAD R22, R22, UR5, R23 ;  /* 0x0000000516167c24 */ /* 0x000fe2000f8e0217 */
[----:B------:R-:W-:Y:S01]  /*0e80*/  SHF.L.U32 R23, R26, 0x2, RZ ;  /* 0x000000021a177819 */ /* 0x000fe200000006ff */
[----:B------:R-:W-:-:S03]  /*0e90*/  IMAD R19, R19, 0x84, R24 ;  /* 0x0000008413137824 */ /* 0x000fc600078e0218 */
[----:B------:R-:W-:Y:S02]  /*0ea0*/  LOP3.LUT R56, R23, 0x70, RZ, 0xc0, !PT ;  /* 0x0000007017387812 */ /* 0x000fe400078ec0ff */
[----:B------:R-:W-:-:S04]  /*0eb0*/  SHF.R.S32.HI R23, RZ, 0x1f, R22 ;  /* 0x0000001fff177819 */ /* 0x000fc80000011416 */
[----:B------:R-:W-:Y:S02]  /*0ec0*/  LEA.HI R23, R23, R22, RZ, 0x2 ;  /* 0x0000001617177211 */ /* 0x000fe400078f10ff */
[----:B------:R-:W-:Y:S02]  /*0ed0*/  LOP3.LUT R22, R31, 0x1c, RZ, 0xc0, !PT ;  /* 0x0000001c1f167812 */ /* 0x000fe400078ec0ff */
[----:B------:R-:W-:Y:S02]  /*0ee0*/  IADD3 R45, PT, PT, R45, R56, RZ ;  /* 0x000000382d2d7210 */ /* 0x000fe40007ffe0ff */
[----:B------:R-:W-:Y:S01]  /*0ef0*/  SHF.R.S32.HI R23, RZ, 0x2, R23 ;  /* 0x00000002ff177819 */ /* 0x000fe20000011417 */
[----:B---3--:R-:W-:Y:S04]  /*0f00*/  STS [R18], R8 ;  /* 0x0000000812007388 */ /* 0x008fe80000000800 */
[----:B------:R0:W-:Y:S04]  /*0f10*/  STS [R18+0x4], R9 ;  /* 0x0000040912007388 */ /* 0x0001e80000000800 */
[----:B------:R-:W-:Y:S04]  /*0f20*/  STS [R18+0x8], R10 ;  /* 0x0000080a12007388 */ /* 0x000fe80000000800 */
[----:B------:R1:W-:Y:S01]  /*0f30*/  STS [R18+0xc], R11 ;  /* 0x00000c0b12007388 */ /* 0x0003e20000000800 */
[----:B0-----:R-:W-:-:S02]  /*0f40*/  LEA R9, R2, R22, 0x5 ;  /* 0x0000001602097211 */ /* 0x001fc400078e28ff */
[----:B-1----:R-:W-:Y:S02]  /*0f50*/  IADD3 R18, PT, PT, R56, R19, RZ ;  /* 0x0000001338127210 */ /* 0x002fe40007ffe0ff */
[----:B------:R-:W-:-:S04]  /*0f60*/  SHF.R.U32.HI R19, RZ, 0x3, R30 ;  /* 0x00000003ff137819 */ /* 0x000fc8000001161e */
[----:B------:R-:W-:Y:S01]  /*0f70*/  LEA R8, R0, R19, 0x5 ;  /* 0x0000001300087211 */ /* 0x000fe200078e28ff */
[----:B--2---:R-:W-:Y:S04]  /*0f80*/  STS [R45], R12 ;  /* 0x0000000c2d007388 */ /* 0x004fe80000000800 */
[----:B------:R-:W-:Y:S01]  /*0f90*/  IMAD R8, R8, UR5, R9 ;  /* 0x0000000508087c24 */ /* 0x000fe2000f8e0209 */
[----:B------:R0:W-:Y:S04]  /*0fa0*/  STS [R45+0x4], R13 ;  /* 0x0000040d2d007388 */ /* 0x0001e80000000800 */
[----:B------:R-:W-:Y:S01]  /*0fb0*/  SHF.R.U32.HI R9, RZ, 0x2, R8 ;  /* 0x00000002ff097819 */ /* 0x000fe20000011608 */
[----:B------:R-:W-:Y:S01]  /*0fc0*/  STS [R45+0x8], R14 ;  /* 0x0000080e2d007388 */ /* 0x000fe20000000800 */
[----:B0-----:R-:W-:-:S03]  /*0fd0*/  IMAD.WIDE R12, R23, 0x10, R16 ;  /* 0x00000010170c7825 */ /* 0x001fc600078e0210 */
[----:B------:R0:W-:Y:S01]  /*0fe0*/  STS [R45+0xc], R15 ;  /* 0x00000c0f2d007388 */ /* 0x0001e20000000800 */
[----:B------:R-:W-:-:S06]  /*0ff0*/  IMAD.WIDE.U32 R8, R9, 0x10, R20 ;  /* 0x0000001009087825 */ /* 0x000fcc00078e0014 */
[----:B------:R-:W2:Y:S04]  /*1000*/  LDG.E.128.CONSTANT R8, desc[UR8][R8.64] ;  /* 0x0000000808087981 */ /* 0x000ea8000c1e9d00 */
[----:B0-----:R-:W3:Y:S01]  /*1010*/  LDG.E.128.CONSTANT R12, desc[UR8][R12.64] ;  /* 0x000000080c0c7981 */ /* 0x001ee2000c1e9d00 */
[----:B------:R-:W-:Y:S02]  /*1020*/  IADD3 R23, PT, PT, R22, UR4, RZ ;  /* 0x0000000416177c10 */ /* 0x000fe4000fffe0ff */
[----:B------:R-:W-:Y:S01]  /*1030*/  LEA R22, R2, R19, 0x5 ;  /* 0x0000001302167211 */ /* 0x000fe200078e28ff */
[----:B------:R-:W-:-:S04]  /*1040*/  IMAD R55, R19, 0x84, R25 ;  /* 0x0000008413377824 */ /* 0x000fc800078e0219 */
[----:B------:R-:W-:Y:S01]  /*1050*/  IMAD R22, R22, UR5, R23 ;  /* 0x0000000516167c24 */ /* 0x000fe2000f8e0217 */
[----:B------:R-:W-:-:S04]  /*1060*/  SHF.L.U32 R23, R31, 0x2, RZ ;  /* 0x000000021f177819 */ /* 0x000fc800000006ff */
[----:B------:R-:W-:-:S04]  /*1070*/  LOP3.LUT R56, R23, 0x70, RZ, 0xc0, !PT ;  /* 0x0000007017387812 */ /* 0x000fc800078ec0ff */
[----:B------:R-:W-:Y:S01]  /*1080*/  IADD3 R55, PT, PT, R55, R56, RZ ;  /* 0x0000003837377210 */ /* 0x000fe20007ffe0ff */
[----:B------:R-:W-:Y:S01]  /*1090*/  IMAD R45, R19, 0x84, R24 ;  /* 0x00000084132d7824 */ /* 0x000fe200078e0218 */
[----:B---3--:R0:W-:Y:S04]  /*10a0*/  STS [R18+0x4], R13 ;  /* 0x0000040d12007388 */ /* 0x0081e80000000800 */
[----:B------:R-:W-:Y:S01]  /*10b0*/  STS [R18], R12 ;  /* 0x0000000c12007388 */ /* 0x000fe20000000800 */
[----:B0-----:R-:W-:-:S03]  /*10c0*/  SHF.R.S32.HI R13, RZ, 0x1f, R22 ;  /* 0x0000001fff0d7819 */ /* 0x001fc60000011416 */
[----:B------:R-:W-:Y:S01]  /*10d0*/  STS [R18+0x8], R14 ;  /* 0x0000080e12007388 */ /* 0x000fe20000000800 */
[----:B------:R-:W-:-:S03]  /*10e0*/  LEA.HI R22, R13, R22, RZ, 0x2 ;  /* 0x000000160d167211 */ /* 0x000fc600078f10ff */
[----:B------:R0:W-:Y:S01]  /*10f0*/  STS [R18+0xc], R15 ;  /* 0x00000c0f12007388 */ /* 0x0001e20000000800 */
[----:B------:R-:W-:-:S03]  /*1100*/  LOP3.LUT R13, R29, 0x1c, RZ, 0xc0, !PT ;  /* 0x0000001c1d0d7812 */ /* 0x000fc600078ec0ff */
[----:B--2---:R1:W-:Y:S01]  /*1110*/  STS [R55], R8 ;  /* 0x0000000837007388 */ /* 0x0043e20000000800 */
[----:B0-----:R-:W-:Y:S02]  /*1120*/  LEA R15, R2, R13, 0x5 ;  /* 0x0000000d020f7211 */ /* 0x001fe400078e28ff */
[----:B-1----:R-:W-:-:S04]  /*1130*/  SHF.R.U32.HI R8, RZ, 0x3, R28 ;  /* 0x00000003ff087819 */ /* 0x002fc8000001161c */
[----:B------:R-:W-:-:S05]  /*1140*/  LEA R12, R0, R8, 0x5 ;  /* 0x00000008000c7211 */ /* 0x000fca00078e28ff */
[----:B------:R-:W-:Y:S01]  /*1150*/  IMAD R12, R12, UR5, R15 ;  /* 0x000000050c0c7c24 */ /* 0x000fe2000f8e020f */
[----:B------:R0:W-:Y:S04]  /*1160*/  STS [R55+0x4], R9 ;  /* 0x0000040937007388 */ /* 0x0001e80000000800 */
[----:B------:R-:W-:Y:S02]  /*1170*/  SHF.R.U32.HI R19, RZ, 0x2, R12 ;  /* 0x00000002ff137819 */ /* 0x000fe4000001160c */
[----:B------:R-:W-:Y:S02]  /*1180*/  IADD3 R12, PT, PT, R13, UR4, RZ ;  /* 0x000000040d0c7c10 */ /* 0x000fe4000fffe0ff */
[----:B0-----:R-:W-:Y:S01]  /*1190*/  LEA R9, R2, R8, 0x5 ;  /* 0x0000000802097211 */ /* 0x001fe200078e28ff */
[----:B------:R-:W-:-:S04]  /*11a0*/  IMAD.WIDE.U32 R18, R19, 0x10, R20 ;  /* 0x0000001013127825 */ /* 0x000fc800078e0014 */
[----:B------:R-:W-:-:S05]  /*11b0*/  IMAD R9, R9, UR5, R12 ;  /* 0x0000000509097c24 */ /* 0x000fca000f8e020c */
[----:B------:R-:W-:Y:S02]  /*11c0*/  SHF.R.S32.HI R20, RZ, 0x1f, R9 ;  /* 0x0000001fff147819 */ /* 0x000fe40000011409 */
[----:B------:R-:W-:Y:S02]  /*11d0*/  SHF.R.S32.HI R13, RZ, 0x2, R22 ;  /* 0x00000002ff0d7819 */ /* 0x000fe40000011416 */
[----:B------:R-:W-:-:S04]  /*11e0*/  LEA.HI R20, R20, R9, RZ, 0x2 ;  /* 0x0000000914147211 */ /* 0x000fc800078f10ff */
[----:B------:R-:W-:Y:S01]  /*11f0*/  SHF.R.S32.HI R21, RZ, 0x2, R20 ;  /* 0x00000002ff157819 */ /* 0x000fe20000011414 */
[----:B------:R-:W-:-:S04]  /*1200*/  IMAD.WIDE R12, R13, 0x10, R16 ;  /* 0x000000100d0c7825 */ /* 0x000fc800078e0210 */
[----:B------:R-:W-:Y:S02]  /*1210*/  IMAD.WIDE R20, R21, 0x10, R16 ;  /* 0x0000001015147825 */ /* 0x000fe400078e0210 */
[----:B------:R-:W2:Y:S04]  /*1220*/  LDG.E.128.CONSTANT R12, desc[UR8][R12.64] ;  /* 0x000000080c0c7981 */ /* 0x000ea8000c1e9d00 */
[----:B------:R-:W3:Y:S04]  /*1230*/  LDG.E.128.CONSTANT R16, desc[UR8][R18.64] ;  /* 0x0000000812107981 */ /* 0x000ee8000c1e9d00 */
[----:B------:R-:W4:Y:S01]  /*1240*/  LDG.E.128.CONSTANT R20, desc[UR8][R20.64] ;  /* 0x0000000814147981 */ /* 0x000f22000c1e9d00 */
[----:B------:R-:W-:Y:S01]  /*1250*/  SHF.L.U32 R9, R29, 0x2, RZ ;  /* 0x000000021d097819 */ /* 0x000fe200000006ff */
[----:B------:R-:W-:-:S02]  /*1260*/  IMAD R25, R8, 0x84, R25 ;  /* 0x0000008408197824 */ /* 0x000fc400078e0219 */
[----:B------:R0:W-:Y:S01]  /*1270*/  STS [R55+0x8], R10 ;  /* 0x0000080a37007388 */ /* 0x0001e20000000800 */
[----:B------:R-:W-:Y:S02]  /*1280*/  IADD3 R45, PT, PT, R56, R45, RZ ;  /* 0x0000002d382d7210 */ /* 0x000fe40007ffe0ff */
[----:B0-----:R-:W-:Y:S01]  /*1290*/  LOP3.LUT R10, R9, 0x70, RZ, 0xc0, !PT ;  /* 0x00000070090a7812 */ /* 0x001fe200078ec0ff */
[----:B------:R-:W-:-:S03]  /*12a0*/  IMAD R9, R8, 0x84, R24 ;  /* 0x0000008408097824 */ /* 0x000fc600078e0218 */
[----:B------:R-:W-:Y:S02]  /*12b0*/  IADD3 R25, PT, PT, R25, R10, RZ ;  /* 0x0000000a19197210 */ /* 0x000fe40007ffe0ff */
[----:B------:R-:W-:Y:S01]  /*12c0*/  IADD3 R9, PT, PT, R10, R9, RZ ;  /* 0x000000090a097210 */ /* 0x000fe20007ffe0ff */
[----:B------:R0:W-:Y:S01]  /*12d0*/  STS [R55+0xc], R11 ;  /* 0x00000c0b37007388 */ /* 0x0001e20000000800 */
[----:B------:R-:W-:-:S04]  /*12e0*/  IADD3 R44, PT, PT, R41, R44, R41 ;  /* 0x0000002c292c7210 */ /* 0x000fc80007ffe029 */
[----:B------:R-:W-:-:S04]  /*12f0*/  IADD3 R44, PT, PT, R41, R44, R41 ;  /* 0x0000002c292c7210 */ /* 0x000fc80007ffe029 */
[----:B------:R-:W-:Y:S02]  /*1300*/  ISETP.GE.U32.AND P0, PT, R44, 0x100, PT ;  /* 0x000001002c00780c */ /* 0x000fe40003f06070 */
[C---:B------:R-:W-:Y:S02]  /*1310*/  LEA R31, R41.reuse, R31, 0x4 ;  /* 0x0000001f291f7211 */ /* 0x040fe400078e20ff */
[C---:B------:R-:W-:Y:S02]  /*1320*/  LEA R30, R41.reuse, R30, 0x2 ;  /* 0x0000001e291e7211 */ /* 0x040fe400078e10ff */
[C---:B------:R-:W-:Y:S02]  /*1330*/  LEA R28, R41.reuse, R28, 0x2 ;  /* 0x0000001c291c7211 */ /* 0x040fe400078e10ff */
[C---:B------:R-:W-:Y:S02]  /*1340*/  LEA R27, R41.reuse, R27, 0x2 ;  /* 0x0000001b291b7211 */ /* 0x040fe400078e10ff */
[----:B------:R-:W-:-:S02]  /*1350*/  LEA R26, R41, R26, 0x4 ;  /* 0x0000001a291a7211 */ /* 0x000fc400078e20ff */
[C---:B------:R-:W-:Y:S02]  /*1360*/  LEA R38, R41.reuse, R38, 0x4 ;  /* 0x0000002629267211 */ /* 0x040fe400078e20ff */
[----:B------:R-:W-:Y:S01]  /*1370*/  LEA R29, R41, R29, 0x4 ;  /* 0x0000001d291d7211 */ /* 0x000fe200078e20ff */
[----:B--2---:R0:W-:Y:S04]  /*1380*/  STS [R45], R12 ;  /* 0x0000000c2d007388 */ /* 0x0041e80000000800 */
[----:B------:R0:W-:Y:S04]  /*1390*/  STS [R45+0x4], R13 ;  /* 0x0000040d2d007388 */ /* 0x0001e80000000800 */
[----:B------:R0:W-:Y:S04]  /*13a0*/  STS [R45+0x8], R14 ;  /* 0x0000080e2d007388 */ /* 0x0001e80000000800 */
[----:B------:R0:W-:Y:S04]  /*13b0*/  STS [R45+0xc], R15 ;  /* 0x00000c0f2d007388 */ /* 0x0001e80000000800 */
[----:B---3--:R0:W-:Y:S04]  /*13c0*/  STS [R25], R16 ;  /* 0x0000001019007388 */ /* 0x0081e80000000800 */
[----:B------:R0:W-:Y:S04]  /*13d0*/  STS [R25+0x4], R17 ;  /* 0x0000041119007388 */ /* 0x0001e80000000800 */
[----:B------:R0:W-:Y:S04]  /*13e0*/  STS [R25+0x8], R18 ;  /* 0x0000081219007388 */ /* 0x0001e80000000800 */
[----:B------:R0:W-:Y:S04]  /*13f0*/  STS [R25+0xc], R19 ;  /* 0x00000c1319007388 */ /* 0x0001e80000000800 */
[----:B----4-:R0:W-:Y:S04]  /*1400*/  STS [R9], R20 ;  /* 0x0000001409007388 */ /* 0x0101e80000000800 */
[----:B------:R0:W-:Y:S04]  /*1410*/  STS [R9+0x4], R21 ;  /* 0x0000041509007388 */ /* 0x0001e80000000800 */
[----:B------:R0:W-:Y:S04]  /*1420*/  STS [R9+0x8], R22 ;  /* 0x0000081609007388 */ /* 0x0001e80000000800 */
[----:B------:R0:W-:Y:S01]  /*1430*/  STS [R9+0xc], R23 ;  /* 0x00000c1709007388 */ /* 0x0001e20000000800 */
[----:B------:R-:W-:Y:S05]  /*1440*/  @!P0 BRA `(.L_x_5) ;  /* 0xfffffff400d88947 */ /* 0x000fea000383ffff */
.L_x_2:
[----:B0-----:R-:W-:Y:S05]  /*1450*/  BSYNC.RECONVERGENT B0 ;  /* 0x0000000000007941 */ /* 0x001fea0003800200 */
.L_x_1:
[----:B-12-4-:R-:W0:Y:S01]  /*1460*/  S2R R9, SR_CgaCtaId ;  /* 0x0000000000097919 */ /* 0x016e220000008800 */
[----:B------:R-:W-:Y:S01]  /*1470*/  MOV R8, 0x400 ;  /* 0x0000040000087802 */ /* 0x000fe20000000f00 */
[----:B------:R-:W1:Y:S01]  /*1480*/  LDCU UR5, c[0x0][0x398] ;  /* 0x00007300ff0577ac */ /* 0x000e620008000800 */
[----:B------:R-:W-:Y:S01]  /*1490*/  IADD3 R2, PT, PT, R2, 0x1, RZ ;  /* 0x0000000102027810 */ /* 0x000fe20007ffe0ff */
[----:B------:R-:W2:Y:S01]  /*14a0*/  S2R R11, SR_TID.Y ;  /* 0x00000000000b7919 */ /* 0x000ea20000002200 */
[----:B------:R-:W-:Y:S01]  /*14b0*/  IADD3 R10, PT, PT, R8, 0x1080, RZ ;  /* 0x00001080080a7810 */ /* 0x000fe20007ffe0ff */
[----:B------:R-:W3:Y:S01]  /*14c0*/  S2R R44, SR_TID.X ;  /* 0x00000000002c7919 */ /* 0x000ee20000002100 */
[----:B-1----:R-:W-:-:S04]  /*14d0*/  USHF.R.S32.HI UR6, URZ, 0x1f, UR5 ;  /* 0x0000001fff067899 */ /* 0x002fc80008011405 */
[----:B------:R-:W-:-:S04]  /*14e0*/  ULEA.HI UR6, UR6, UR5, URZ, 0x5 ;  /* 0x0000000506067291 */ /* 0x000fc8000f8f28ff */
[----:B------:R-:W-:Y:S01]  /*14f0*/  USHF.R.S32.HI UR6, URZ, 0x5, UR6 ;  /* 0x00000005ff067899 */ /* 0x000fe20008011406 */
[C---:B0-----:R-:W-:Y:S02]  /*1500*/  LEA R8, R9.reuse, R8, 0x18 ;  /* 0x0000000809087211 */ /* 0x041fe400078ec0ff */
[----:B------:R-:W-:Y:S02]  /*1510*/  LEA R9, R9, R10, 0x18 ;  /* 0x0000000a09097211 */ /* 0x000fe400078ec0ff */
[----:B--2---:R-:W-:Y:S01]  /*1520*/  SHF.L.U32 R11, R11, 0x2, RZ ;  /* 0x000000020b0b7819 */ /* 0x004fe200000006ff */
[----:B------:R-:W-:Y:S01]  /*1530*/  BAR.SYNC.DEFER_BLOCKING 0x0 ;  /* 0x0000000000007b1d */ /* 0x000fe20000010000 */
[----:B------:R-:W-:Y:S02]  /*1540*/  ISETP.NE.AND P0, PT, R2, UR6, PT ;  /* 0x0000000602007c0c */ /* 0x000fe4000bf05270 */
[----:B---3--:R-:W-:Y:S01]  /*1550*/  LEA R44, R44, R9, 0x4 ;  /* 0x000000092c2c7211 */ /* 0x008fe200078e20ff */
[----:B------:R-:W-:-:S04]  /*1560*/  IMAD R45, R11, 0x84, R8 ;  /* 0x000000840b2d7824 */ /* 0x000fc800078e0208 */
[----:B------:R-:W-:Y:S04]  /*1570*/  LDS.128 R20, [R44] ;  /* 0x000000002c147984 */ /* 0x000fe80000000c00 */
[----:B------:R-:W0:Y:S04]  /*1580*/  LDS.128 R8, [R45+0x80] ;  /* 0x000080002d087984 */ /* 0x000e280000000c00 */
[----:B------:R-:W1:Y:S04]  /*1590*/  LDS.128 R24, [R45+0x100] ;  /* 0x000100002d187984 */ /* 0x000e680000000c00 */
[----:B------:R-:W2:Y:S04]  /*15a0*/  LDS.128 R28, [R45+0x180] ;  /* 0x000180002d1c7984 */ /* 0x000ea80000000c00 */
[----:B------:R-:W3:Y:S04]  /*15b0*/  LDS.128 R12, [R44+0x80] ;  /* 0x000080002c0c7984 */ /* 0x000ee80000000c00 */
[----:B------:R-:W4:Y:S04]  /*15c0*/  LDS.128 R16, [R45] ;  /* 0x000000002d107984 */ /* 0x000f280000000c00 */
[----:B------:R-:W5:Y:S01]  /*15d0*/  LDS R8, [R44+0x90] ;  /* 0x000090002c087984 */ /* 0x000f620000000800 */
[CC--:B0-----:R-:W-:Y:S01]  /*15e0*/  FFMA R50, R9.reuse, R21.reuse, R50 ;  /* 0x0000001509327223 */ /* 0x0c1fe20000000032 */
[-C--:B------:R-:W-:Y:S01]  /*15f0*/  FFMA R48, R9, R22.reuse, R48 ;  /* 0x0000001609307223 */ /* 0x080fe20000000030 */
[C---:B-1----:R-:W-:Y:S01]  /*1600*/  FFMA R25, R26.reuse, R22, R39 ;  /* 0x000000161a197223 */ /* 0x042fe20000000027 */
[CC--:B------:R-:W-:Y:S01]  /*1610*/  FFMA R35, R26.reuse, R20.reuse, R35 ;  /* 0x000000141a237223 */ /* 0x0c0fe20000000023 */
[C---:B------:R-:W-:Y:S01]  /*1620*/  FFMA R47, R26.reuse, R21, R47 ;  /* 0x000000151a2f7223 */ /* 0x040fe2000000002f */
[----:B--2---:R-:W-:Y:S01]  /*1630*/  FFMA R30, R26, R23, R37 ;  /* 0x000000171a1e7223 */ /* 0x004fe20000000025 */
[CC--:B------:R-:W-:Y:S01]  /*1640*/  FFMA R34, R31.reuse, R20.reuse, R34 ;  /* 0x000000141f227223 */ /* 0x0c0fe20000000022 */
[----:B------:R-:W-:Y:S01]  /*1650*/  FFMA R26, R31, R21, R32 ;  /* 0x000000151f1a7223 */ /* 0x000fe20000000020 */
[C---:B---3--:R-:W-:Y:S01]  /*1660*/  FFMA R12, R9.reuse, R20, R36 ;  /* 0x00000014090c7223 */ /* 0x048fe20000000024 */
[----:B------:R-:W-:Y:S01]  /*1670*/  FFMA R9, R9, R23, R49 ;  /* 0x0000001709097223 */ /* 0x000fe20000000031 */
[----:B------:R-:W0:Y:S01]  /*1680*/  LDS.128 R36, [R45+0x190] ;  /* 0x000190002d247984 */ /* 0x000e220000000c00 */
[----:B------:R-:W-:Y:S01]  /*1690*/  FFMA R50, R10, R14, R50 ;  /* 0x0000000e0a327223 */ /* 0x000fe20000000032 */
[C---:B----4-:R-:W-:Y:S01]  /*16a0*/  FFMA R54, R16.reuse, R20, R54 ;  /* 0x0000001410367223 */ /* 0x050fe20000000036 */
[C---:B------:R-:W-:Y:S01]  /*16b0*/  FFMA R53, R16.reuse, R21, R53 ;  /* 0x0000001510357223 */ /* 0x040fe20000000035 */
[CC--:B------:R-:W-:Y:S01]  /*16c0*/  FFMA R51, R16.reuse, R22.reuse, R51 ;  /* 0x0000001610337223 */ /* 0x0c0fe20000000033 */
[-C--:B------:R-:W-:Y:S01]  /*16d0*/  FFMA R16, R16, R23.reuse, R52 ;  /* 0x0000001710107223 */ /* 0x080fe20000000034 */
[C---:B------:R-:W-:Y:S01]  /*16e0*/  FFMA R22, R31.reuse, R22, R33 ;  /* 0x000000161f167223 */ /* 0x040fe20000000021 */
[----:B------:R-:W-:Y:S01]  /*16f0*/  FFMA R23, R31, R23, R46 ;  /* 0x000000171f177223 */ /* 0x000fe2000000002e */
[CC--:B------:R-:W-:Y:S01]  /*1700*/  FFMA R46, R13.reuse, R10.reuse, R12 ;  /* 0x0000000a0d2e7223 */ /* 0x0c0fe2000000000c */
[----:B------:R-:W-:Y:S01]  /*1710*/  FFMA R48, R10, R15, R48 ;  /* 0x0000000f0a307223 */ /* 0x000fe20000000030 */
[C---:B-----5:R-:W-:Y:S01]  /*1720*/  FFMA R9, R8.reuse, R10, R9 ;  /* 0x0000000a08097223 */ /* 0x060fe20000000009 */
[----:B------:R-:W-:Y:S01]  /*1730*/  FFMA R54, R13, R17, R54 ;  /* 0x000000110d367223 */ /* 0x000fe20000000036 */
[CC--:B------:R-:W-:Y:S01]  /*1740*/  FFMA R53, R17.reuse, R14.reuse, R53 ;  /* 0x0000000e11357223 */ /* 0x0c0fe20000000035 */
[----:B------:R-:W-:Y:S01]  /*1750*/  FFMA R51, R17, R15, R51 ;  /* 0x0000000f11337223 */ /* 0x000fe20000000033 */
[C---:B------:R-:W-:Y:S01]  /*1760*/  FFMA R31, R8.reuse, R17, R16 ;  /* 0x00000011081f7223 */ /* 0x040fe20000000010 */
[----:B------:R-:W-:Y:S01]  /*1770*/  FFMA R10, R13, R27, R35 ;  /* 0x0000001b0d0a7223 */ /* 0x000fe20000000023 */
[CC--:B------:R-:W-:Y:S01]  /*1780*/  FFMA R47, R27.reuse, R14.reuse, R47 ;  /* 0x0000000e1b2f7223 */ /* 0x0c0fe2000000002f */
[----:B------:R-:W-:Y:S01]  /*1790*/  FFMA R25, R27, R15, R25 ;  /* 0x0000000f1b197223 */ /* 0x000fe20000000019 */
[----:B------:R-:W-:Y:S01]  /*17a0*/  FFMA R30, R8, R27, R30 ;  /* 0x0000001b081e7223 */ /* 0x000fe2000000001e */
[----:B------:R-:W1:Y:S04]  /*17b0*/  LDS.64 R16, [R44+0x108] ;  /* 0x000108002c107984 */ /* 0x000e680000000a00 */
[----:B------:R-:W2:Y:S01]  /*17c0*/  LDS.64 R20, [R44+0x110] ;  /* 0x000110002c147984 */ /* 0x000ea20000000a00 */
[C---:B0-----:R-:W-:Y:S01]  /*17d0*/  FFMA R27, R36.reuse, R13, R34 ;  /* 0x0000000d241b7223 */ /* 0x041fe20000000022 */
[C---:B------:R-:W-:Y:S01]  /*17e0*/  FFMA R26, R36.reuse, R14, R26 ;  /* 0x0000000e241a7223 */ /* 0x040fe2000000001a */
[C---:B------:R-:W-:Y:S01]  /*17f0*/  FFMA R22, R36.reuse, R15, R22 ;  /* 0x0000000f24167223 */ /* 0x040fe20000000016 */
[----:B------:R-:W0:Y:S01]  /*1800*/  LDS.128 R32, [R45+0x110] ;  /* 0x000110002d207984 */ /* 0x000e220000000c00 */
[----:B------:R-:W-:-:S03]  /*1810*/  FFMA R23, R36, R8, R23 ;  /* 0x0000000824177223 */ /* 0x000fc60000000017 */
[----:B------:R-:W3:Y:S01]  /*1820*/  LDS.128 R12, [R44+0x190] ;  /* 0x000190002c0c7984 */ /* 0x000ee20000000c00 */
[-C--:B-1----:R-:W-:Y:S01]  /*1830*/  FFMA R54, R16, R18.reuse, R54 ;  /* 0x0000001210367223 */ /* 0x082fe20000000036 */
[----:B------:R-:W-:Y:S01]  /*1840*/  FFMA R53, R18, R17, R53 ;  /* 0x0000001112357223 */ /* 0x000fe20000000035 */
[C---:B------:R-:W-:Y:S01]  /*1850*/  FFMA R46, R16.reuse, R11, R46 ;  /* 0x0000000b102e7223 */ /* 0x040fe2000000002e */
[----:B------:R-:W-:Y:S01]  /*1860*/  FFMA R27, R16, R37, R27 ;  /* 0x00000025101b7223 */ /* 0x000fe2000000001b */
[----:B--2---:R-:W-:Y:S01]  /*1870*/  FFMA R51, R20, R18, R51 ;  /* 0x0000001214337223 */ /* 0x004fe20000000033 */
[----:B------:R-:W-:Y:S01]  /*1880*/  FFMA R31, R18, R21, R31 ;  /* 0x00000015121f7223 */ /* 0x000fe2000000001f */
[----:B------:R-:W-:Y:S01]  /*1890*/  FFMA R50, R11, R17, R50 ;  /* 0x000000110b327223 */ /* 0x000fe20000000032 */
[C---:B------:R-:W-:Y:S01]  /*18a0*/  FFMA R48, R20.reuse, R11, R48 ;  /* 0x0000000b14307223 */ /* 0x040fe20000000030 */
[----:B------:R-:W1:Y:S01]  /*18b0*/  LDS R18, [R44+0x18c] ;  /* 0x00018c002c127984 */ /* 0x000e620000000800 */
[C---:B------:R-:W-:Y:S01]  /*18c0*/  FFMA R26, R37.reuse, R17, R26 ;  /* 0x00000011251a7223 */ /* 0x040fe2000000001a */
[----:B------:R-:W-:Y:S01]  /*18d0*/  FFMA R36, R20, R37, R22 ;  /* 0x0000002514247223 */ /* 0x000fe20000000016 */
[----:B------:R-:W-:Y:S01]  /*18e0*/  FFMA R37, R37, R21, R23 ;  /* 0x0000001525257223 */ /* 0x000fe20000000017 */
[C---:B0-----:R-:W-:Y:S01]  /*18f0*/  FFMA R16, R32.reuse, R16, R10 ;  /* 0x0000001020107223 */ /* 0x041fe2000000000a */
[C---:B------:R-:W-:Y:S01]  /*1900*/  FFMA R47, R32.reuse, R17, R47 ;  /* 0x00000011202f7223 */ /* 0x040fe2000000002f */
[C---:B------:R-:W-:Y:S01]  /*1910*/  FFMA R25, R32.reuse, R20, R25 ;  /* 0x0000001420197223 */ /* 0x040fe20000000019 */
[-C--:B------:R-:W-:Y:S01]  /*1920*/  FFMA R17, R32, R21.reuse, R30 ;  /* 0x0000001520117223 */ /* 0x080fe2000000001e */
[----:B---3--:R-:W-:Y:S01]  /*1930*/  FFMA R15, R11, R21, R9 ;  /* 0x000000150b0f7223 */ /* 0x008fe20000000009 */
[----:B------:R-:W-:Y:S01]  /*1940*/  FFMA R30, R12, R33, R47 ;  /* 0x000000210c1e7223 */ /* 0x000fe2000000002f */
[----:B------:R-:W0:Y:S01]  /*1950*/  LDS.128 R8, [R45+0x90] ;  /* 0x000090002d087984 */ /* 0x000e220000000c00 */
[-C--:B------:R-:W-:Y:S01]  /*1960*/  FFMA R25, R33, R13.reuse, R25 ;  /* 0x0000000d21197223 */ /* 0x080fe20000000019 */
[CC--:B------:R-:W-:Y:S01]  /*1970*/  FFMA R51, R19.reuse, R13.reuse, R51 ;  /* 0x0000000d13337223 */ /* 0x0c0fe20000000033 */
[-C--:B------:R-:W-:Y:S01]  /*1980*/  FFMA R31, R19, R14.reuse, R31 ;  /* 0x0000000e131f7223 */ /* 0x080fe2000000001f */
[----:B------:R-:W2:Y:S01]  /*1990*/  LDS.128 R20, [R44+0x210] ;  /* 0x000210002c147984 */ /* 0x000ea20000000c00 */
[C---:B------:R-:W-:Y:S01]  /*19a0*/  FFMA R36, R38.reuse, R13, R36 ;  /* 0x0000000d26247223 */ /* 0x040fe20000000024 */
[----:B------:R-:W-:Y:S01]  /*19b0*/  FFMA R37, R38, R14, R37 ;  /* 0x0000000e26257223 */ /* 0x000fe20000000025 */
[C---:B------:R-:W-:Y:S01]  /*19c0*/  FFMA R53, R12.reuse, R19, R53 ;  /* 0x000000130c357223 */ /* 0x040fe20000000035 */
[----:B------:R-:W-:Y:S01]  /*19d0*/  FFMA R26, R12, R38, R26 ;  /* 0x000000260c1a7223 */ /* 0x000fe2000000001a */
[C---:B-1----:R-:W-:Y:S01]  /*19e0*/  FFMA R32, R18.reuse, R33, R16 ;  /* 0x0000002112207223 */ /* 0x042fe20000000010 */
[----:B------:R-:W-:Y:S01]  /*19f0*/  FFMA R33, R33, R14, R17 ;  /* 0x0000000e21217223 */ /* 0x000fe20000000011 */
[C---:B------:R-:W-:Y:S01]  /*1a00*/  FFMA R54, R18.reuse, R19, R54 ;  /* 0x0000001312367223 */ /* 0x040fe20000000036 */
[----:B------:R-:W-:Y:S01]  /*1a10*/  FFMA R27, R18, R38, R27 ;  /* 0x00000026121b7223 */ /* 0x000fe2000000001b */
[C---:B0-----:R-:W-:Y:S01]  /*1a20*/  FFMA R47, R8.reuse, R18, R46 ;  /* 0x00000012082f7223 */ /* 0x041fe2000000002e */
[C---:B------:R-:W-:Y:S01]  /*1a30*/  FFMA R46, R8.reuse, R12, R50 ;  /* 0x0000000c082e7223 */ /* 0x040fe20000000032 */
[C---:B------:R-:W-:Y:S01]  /*1a40*/  FFMA R13, R8.reuse, R13, R48 ;  /* 0x0000000d080d7223 */ /* 0x040fe20000000030 */
[----:B------:R-:W-:Y:S01]  /*1a50*/  FFMA R14, R8, R14, R15 ;  /* 0x0000000e080e7223 */ /* 0x000fe2000000000f */
[----:B------:R-:W0:Y:S01]  /*1a60*/  LDS.128 R16, [R45+0x10] ;  /* 0x000010002d107984 */ /* 0x000e220000000c00 */
[C---:B--2---:R-:W-:Y:S01]  /*1a70*/  FFMA R47, R20.reuse, R9, R47 ;  /* 0x00000009142f7223 */ /* 0x044fe2000000002f */
[C---:B------:R-:W-:Y:S01]  /*1a80*/  FFMA R46, R9.reuse, R21, R46 ;  /* 0x00000015092e7223 */ /* 0x040fe2000000002e */
[C---:B------:R-:W-:Y:S01]  /*1a90*/  FFMA R8, R9.reuse, R22, R13 ;  /* 0x0000001609087223 */ /* 0x040fe2000000000d */
[----:B------:R-:W-:Y:S01]  /*1aa0*/  FFMA R9, R9, R23, R14 ;  /* 0x0000001709097223 */ /* 0x000fe2000000000e */
[----:B------:R-:W-:Y:S01]  /*1ab0*/  FFMA R32, R20, R34, R32 ;  /* 0x0000002214207223 */ /* 0x000fe20000000020 */
[C---:B------:R-:W-:Y:S01]  /*1ac0*/  FFMA R30, R34.reuse, R21, R30 ;  /* 0x00000015221e7223 */ /* 0x040fe2000000001e */
[CC--:B------:R-:W-:Y:S01]  /*1ad0*/  FFMA R25, R34.reuse, R22.reuse, R25 ;  /* 0x0000001622197223 */ /* 0x0c0fe20000000019 */
[----:B------:R-:W-:Y:S01]  /*1ae0*/  FFMA R33, R34, R23, R33 ;  /* 0x0000001722217223 */ /* 0x000fe20000000021 */
[----:B------:R-:W1:Y:S01]  /*1af0*/  LDS.128 R12, [R44+0x290] ;  /* 0x000290002c0c7984 */ /* 0x000e620000000c00 */
[----:B------:R-:W-:Y:S01]  /*1b00*/  FFMA R34, R20, R39, R27 ;  /* 0x0000002714227223 */ /* 0x000fe2000000001b */
[C---:B------:R-:W-:Y:S01]  /*1b10*/  FFMA R26, R39.reuse, R21, R26 ;  /* 0x00000015271a7223 */ /* 0x040fe2000000001a */
[C---:B------:R-:W-:Y:S01]  /*1b20*/  FFMA R27, R39.reuse, R22, R36 ;  /* 0x00000016271b7223 */ /* 0x040fe20000000024 */
[----:B------:R-:W2:Y:S01]  /*1b30*/  LDS R12, [R44+0x2a0] ;  /* 0x0002a0002c0c7984 */ /* 0x000ea20000000800 */
[----:B------:R-:W-:-:S03]  /*1b40*/  FFMA R48, R39, R23, R37 ;  /* 0x0000001727307223 */ /* 0x000fc60000000025 */
[----:B------:R-:W3:Y:S01]  /*1b50*/  LDS.128 R36, [R45+0x1a0] ;  /* 0x0001a0002d247984 */ /* 0x000ee20000000c00 */
[C---:B0-----:R-:W-:Y:S01]  /*1b60*/  FFMA R49, R16.reuse, R20, R54 ;  /* 0x0000001410317223 */ /* 0x041fe20000000036 */
[C---:B------:R-:W-:Y:S01]  /*1b70*/  FFMA R53, R16.reuse, R21, R53 ;  /* 0x0000001510357223 */ /* 0x040fe20000000035 */
[C---:B------:R-:W-:Y:S01]  /*1b80*/  FFMA R51, R16.reuse, R22, R51 ;  /* 0x0000001610337223 */ /* 0x040fe20000000033 */
[----:B------:R-:W-:Y:S01]  /*1b90*/  FFMA R55, R16, R23, R31 ;  /* 0x0000001710377223 */ /* 0x000fe2000000001f */
[----:B------:R-:W0:Y:S04]  /*1ba0*/  LDS.64 R20, [R44+0x318] ;  /* 0x000318002c147984 */ /* 0x000e280000000a00 */
[----:B------:R-:W4:Y:S01]  /*1bb0*/  LDS.64 R22, [R44+0x320] ;  /* 0x000320002c167984 */ /* 0x000f220000000a00 */
[----:B-1----:R-:W-:Y:S01]  /*1bc0*/  FFMA R49, R13, R17, R49 ;  /* 0x000000110d317223 */ /* 0x002fe20000000031 */
[C---:B------:R-:W-:Y:S01]  /*1bd0*/  FFMA R31, R17.reuse, R14, R53 ;  /* 0x0000000e111f7223 */ /* 0x040fe20000000035 */
[-C--:B------:R-:W-:Y:S01]  /*1be0*/  FFMA R16, R17, R15.reuse, R51 ;  /* 0x0000000f11107223 */ /* 0x080fe20000000033 */
[C---:B------:R-:W-:Y:S01]  /*1bf0*/  FFMA R47, R13.reuse, R10, R47 ;  /* 0x0000000a0d2f7223 */ /* 0x040fe2000000002f */
[C---:B------:R-:W-:Y:S01]  /*1c00*/  FFMA R46, R10.reuse, R14, R46 ;  /* 0x0000000e0a2e7223 */ /* 0x040fe2000000002e */
[----:B------:R-:W-:Y:S01]  /*1c10*/  FFMA R8, R10, R15, R8 ;  /* 0x0000000f0a087223 */ /* 0x000fe20000000008 */
[C---:B--2---:R-:W-:Y:S01]  /*1c20*/  FFMA R9, R12.reuse, R10, R9 ;  /* 0x0000000a0c097223 */ /* 0x044fe20000000009 */
[C---:B------:R-:W-:Y:S01]  /*1c30*/  FFMA R17, R12.reuse, R17, R55 ;  /* 0x000000110c117223 */ /* 0x040fe20000000037 */
[----:B------:R-:W-:Y:S01]  /*1c40*/  FFMA R10, R13, R35, R32 ;  /* 0x000000230d0a7223 */ /* 0x000fe20000000020 */
[CC--:B------:R-:W-:Y:S01]  /*1c50*/  FFMA R30, R35.reuse, R14.reuse, R30 ;  /* 0x0000000e231e7223 */ /* 0x0c0fe2000000001e */
[----:B------:R-:W-:Y:S01]  /*1c60*/  FFMA R25, R35, R15, R25 ;  /* 0x0000000f23197223 */ /* 0x000fe20000000019 */
[----:B------:R-:W-:Y:S01]  /*1c70*/  FFMA R50, R12, R35, R33 ;  /* 0x000000230c327223 */ /* 0x000fe20000000021 */
[C---:B---3--:R-:W-:Y:S01]  /*1c80*/  FFMA R51, R36.reuse, R13, R34 ;  /* 0x0000000d24337223 */ /* 0x048fe20000000022 */
[C---:B------:R-:W-:Y:S01]  /*1c90*/  FFMA R26, R36.reuse, R14, R26 ;  /* 0x0000000e241a7223 */ /* 0x040fe2000000001a */
[C---:B------:R-:W-:Y:S01]  /*1ca0*/  FFMA R27, R36.reuse, R15, R27 ;  /* 0x0000000f241b7223 */ /* 0x040fe2000000001b */
[----:B------:R-:W-:Y:S01]  /*1cb0*/  FFMA R52, R36, R12, R48 ;  /* 0x0000000c24347223 */ /* 0x000fe20000000030 */
[----:B------:R-:W1:Y:S04]  /*1cc0*/  LDS.128 R32, [R45+0x120] ;  /* 0x000120002d207984 */ /* 0x000e680000000c00 */
[----:B------:R-:W2:Y:S01]  /*1cd0*/  LDS.128 R12, [R44+0x3a0] ;  /* 0x0003a0002c0c7984 */ /* 0x000ea20000000c00 */
[----:B0-----:R-:W-:Y:S01]  /*1ce0*/  FFMA R36, R18, R21, R31 ;  /* 0x0000001512247223 */ /* 0x001fe2000000001f */
[----:B------:R-:W-:-:S02]  /*1cf0*/  FFMA R49, R20, R18, R49 ;  /* 0x0000001214317223 */ /* 0x000fc40000000031 */
[----:B------:R-:W0:Y:S01]  /*1d00*/  LDS R31, [R44+0x39c] ;  /* 0x00039c002c1f7984 */ /* 0x000e220000000800 */
[C---:B------:R-:W-:Y:S01]  /*1d10*/  FFMA R48, R20.reuse, R11, R47 ;  /* 0x0000000b14307223 */ /* 0x040fe2000000002f */
[----:B------:R-:W-:Y:S01]  /*1d20*/  FFMA R51, R20, R37, R51 ;  /* 0x0000002514337223 */ /* 0x000fe20000000033 */
[C---:B------:R-:W-:Y:S01]  /*1d30*/  FFMA R46, R11.reuse, R21, R46 ;  /* 0x000000150b2e7223 */ /* 0x040fe2000000002e */
[-C--:B----4-:R-:W-:Y:S01]  /*1d40*/  FFMA R47, R11, R23.reuse, R9 ;  /* 0x000000170b2f7223 */ /* 0x090fe20000000009 */
[----:B------:R-:W-:Y:S01]  /*1d50*/  FFMA R16, R22, R18, R16 ;  /* 0x0000001216107223 */ /* 0x000fe20000000010 */
[----:B------:R-:W-:Y:S01]  /*1d60*/  FFMA R17, R18, R23, R17 ;  /* 0x0000001712117223 */ /* 0x000fe20000000011 */
[C---:B------:R-:W-:Y:S01]  /*1d70*/  FFMA R26, R37.reuse, R21, R26 ;  /* 0x00000015251a7223 */ /* 0x040fe2000000001a */
[----:B------:R-:W-:Y:S01]  /*1d80*/  FFMA R27, R22, R37, R27 ;  /* 0x00000025161b7223 */ /* 0x000fe2000000001b */
[----:B------:R-:W-:Y:S01]  /*1d90*/  FFMA R52, R37, R23, R52 ;  /* 0x0000001725347223 */ /* 0x000fe20000000034 */
[C---:B-1----:R-:W-:Y:S01]  /*1da0*/  FFMA R20, R32.reuse, R20, R10 ;  /* 0x0000001420147223 */ /* 0x042fe2000000000a */
[C---:B------:R-:W-:Y:S01]  /*1db0*/  FFMA R37, R32.reuse, R21, R30 ;  /* 0x0000001520257223 */ /* 0x040fe2000000001e */
[----:B------:R-:W-:Y:S01]  /*1dc0*/  FFMA R23, R32, R23, R50 ;  /* 0x0000001720177223 */ /* 0x000fe20000000032 */
[----:B--2---:R-:W-:Y:S01]  /*1dd0*/  FFMA R15, R22, R11, R8 ;  /* 0x0000000b160f7223 */ /* 0x004fe20000000008 */
[----:B------:R-:W-:Y:S01]  /*1de0*/  FFMA R22, R32, R22, R25 ;  /* 0x0000001620167223 */ /* 0x000fe20000000019 */
[----:B------:R-:W1:Y:S01]  /*1df0*/  LDS.128 R8, [R45+0xa0] ;  /* 0x0000a0002d087984 */ /* 0x000e620000000c00 */
[C---:B------:R-:W-:Y:S01]  /*1e00*/  FFMA R25, R12.reuse, R19, R36 ;  /* 0x000000130c197223 */ /* 0x040fe20000000024 */
[C---:B------:R-:W-:Y:S01]  /*1e10*/  FFMA R30, R19.reuse, R13, R16 ;  /* 0x0000000d131e7223 */ /* 0x040fe20000000010 */
[----:B------:R-:W-:Y:S01]  /*1e20*/  FFMA R32, R19, R14, R17 ;  /* 0x0000000e13207223 */ /* 0x000fe20000000011 */
[C---:B------:R-:W-:Y:S01]  /*1e30*/  FFMA R37, R12.reuse, R33, R37 ;  /* 0x000000210c257223 */ /* 0x040fe20000000025 */
[-C--:B------:R-:W-:Y:S01]  /*1e40*/  FFMA R36, R33, R13.reuse, R22 ;  /* 0x0000000d21247223 */ /* 0x080fe20000000016 */
[----:B------:R-:W-:Y:S01]  /*1e50*/  FFMA R26, R12, R38, R26 ;  /* 0x000000260c1a7223 */ /* 0x000fe2000000001a */
[C---:B------:R-:W-:Y:S01]  /*1e60*/  FFMA R27, R38.reuse, R13, R27 ;  /* 0x0000000d261b7223 */ /* 0x040fe2000000001b */
[-C--:B------:R-:W-:Y:S01]  /*1e70*/  FFMA R52, R38, R14.reuse, R52 ;  /* 0x0000000e26347223 */ /* 0x080fe20000000034 */
[C---:B0-----:R-:W-:Y:S01]  /*1e80*/  FFMA R49, R31.reuse, R19, R49 ;  /* 0x000000131f317223 */ /* 0x041fe20000000031 */
[----:B------:R-:W-:Y:S01]  /*1e90*/  FFMA R50, R31, R33, R20 ;  /* 0x000000211f327223 */ /* 0x000fe20000000014 */
[----:B------:R-:W0:Y:S01]  /*1ea0*/  LDS.128 R16, [R44+0x420] ;  /* 0x000420002c107984 */ /* 0x000e220000000c00 */
[----:B------:R-:W-:Y:S01]  /*1eb0*/  FFMA R33, R33, R14, R23 ;  /* 0x0000000e21217223 */ /* 0x000fe20000000017 */
[----:B------:R-:W-:-:S02]  /*1ec0*/  FFMA R51, R31, R38, R51 ;  /* 0x000000261f337223 */ /* 0x000fc40000000033 */
[----:B------:R-:W2:Y:S01]  /*1ed0*/  LDS.128 R20, [R45+0x20] ;  /* 0x000020002d147984 */ /* 0x000ea20000000c00 */
[C---:B-1----:R-:W-:Y:S01]  /*1ee0*/  FFMA R48, R8.reuse, R31, R48 ;  /* 0x0000001f08307223 */ /* 0x042fe20000000030 */
[C---:B------:R-:W-:Y:S01]  /*1ef0*/  FFMA R46, R8.reuse, R12, R46 ;  /* 0x0000000c082e7223 */ /* 0x040fe2000000002e */
[C---:B------:R-:W-:Y:S01]  /*1f00*/  FFMA R31, R8.reuse, R13, R15 ;  /* 0x0000000d081f7223 */ /* 0x040fe2000000000f */
[----:B------:R-:W-:Y:S02]  /*1f10*/  FFMA R8, R8, R14, R47 ;  /* 0x0000000e08087223 */ /* 0x000fe4000000002f */
[----:B------:R-:W1:Y:S04]  /*1f20*/  LDS.128 R12, [R44+0x4a0] ;  /* 0x0004a0002c0c7984 */ /* 0x000e680000000c00 */
[----:B------:R-:W3:Y:S01]  /*1f30*/  LDS R12, [R44+0x4b0] ;  /* 0x0004b0002c0c7984 */ /* 0x000ee20000000800 */
[C---:B0-----:R-:W-:Y:S01]  /*1f40*/  FFMA R47, R16.reuse, R9, R48 ;  /* 0x00000009102f7223 */ /* 0x041fe20000000030 */
[C---:B------:R-:W-:Y:S01]  /*1f50*/  FFMA R48, R9.reuse, R19, R8 ;  /* 0x0000001309307223 */ /* 0x040fe20000000008 */
[----:B------:R-:W-:Y:S01]  /*1f60*/  FFMA R31, R9, R18, R31 ;  /* 0x00000012091f7223 */ /* 0x000fe2000000001f */
[----:B------:R-:W-:Y:S01]  /*1f70*/  FFMA R50, R16, R34, R50 ;  /* 0x0000002210327223 */ /* 0x000fe20000000032 */
[-C--:B------:R-:W-:Y:S01]  /*1f80*/  FFMA R54, R34, R18.reuse, R36 ;  /* 0x0000001222367223 */ /* 0x080fe20000000024 */
[----:B------:R-:W-:Y:S01]  /*1f90*/  FFMA R51, R16, R39, R51 ;  /* 0x0000002710337223 */ /* 0x000fe20000000033 */
[----:B------:R-:W-:Y:S01]  /*1fa0*/  FFMA R27, R39, R18, R27 ;  /* 0x00000012271b7223 */ /* 0x000fe2000000001b */
[-C--:B--2---:R-:W-:Y:S01]  /*1fb0*/  FFMA R8, R20, R17.reuse, R25 ;  /* 0x0000001114087223 */ /* 0x084fe20000000019 */
[-C--:B------:R-:W-:Y:S01]  /*1fc0*/  FFMA R46, R9, R17.reuse, R46 ;  /* 0x00000011092e7223 */ /* 0x080fe2000000002e */
[C---:B------:R-:W-:Y:S01]  /*1fd0*/  FFMA R53, R34.reuse, R17, R37 ;  /* 0x0000001122357223 */ /* 0x040fe20000000025 */
[----:B------:R-:W-:Y:S01]  /*1fe0*/  FFMA R33, R34, R19, R33 ;  /* 0x0000001322217223 */ /* 0x000fe20000000021 */
[C---:B------:R-:W-:Y:S01]  /*1ff0*/  FFMA R26, R39.reuse, R17, R26 ;  /* 0x00000011271a7223 */ /* 0x040fe2000000001a */
[-C--:B------:R-:W-:Y:S01]  /*2000*/  FFMA R52, R39, R19.reuse, R52 ;  /* 0x0000001327347223 */ /* 0x080fe20000000034 */
[C---:B------:R-:W-:Y:S01]  /*2010*/  FFMA R16, R20.reuse, R16, R49 ;  /* 0x0000001014107223 */ /* 0x040fe20000000031 */
[C---:B------:R-:W-:Y:S01]  /*2020*/  FFMA R18, R20.reuse, R18, R30 ;  /* 0x0000001214127223 */ /* 0x040fe2000000001e */
[----:B------:R-:W-:Y:S01]  /*2030*/  FFMA R55, R20, R19, R32 ;  /* 0x0000001314377223 */ /* 0x000fe20000000020 */
[----:B------:R-:W0:Y:S01]  /*2040*/  LDS.128 R36, [R45+0x1b0] ;  /* 0x0001b0002d247984 */ /* 0x000e220000000c00 */
[----:B-1----:R-:W-:Y:S01]  /*2050*/  FFMA R49, R13, R21, R16 ;  /* 0x000000150d317223 */ /* 0x002fe20000000010 */
[C---:B------:R-:W-:Y:S01]  /*2060*/  FFMA R30, R21.reuse, R14, R8 ;  /* 0x0000000e151e7223 */ /* 0x040fe20000000008 */
[----:B------:R-:W-:Y:S01]  /*2070*/  FFMA R25, R21, R15, R18 ;  /* 0x0000000f15197223 */ /* 0x000fe20000000012 */
[C---:B------:R-:W-:Y:S01]  /*2080*/  FFMA R47, R13.reuse, R10, R47 ;  /* 0x0000000a0d2f7223 */ /* 0x040fe2000000002f */
[----:B---3--:R-:W-:Y:S01]  /*2090*/  FFMA R55, R12, R21, R55 ;  /* 0x000000150c377223 */ /* 0x008fe20000000037 */
[C---:B------:R-:W-:Y:S01]  /*20a0*/  FFMA R46, R10.reuse, R14, R46 ;  /* 0x0000000e0a2e7223 */ /* 0x040fe2000000002e */
[----:B------:R-:W-:Y:S01]  /*20b0*/  FFMA R31, R10, R15, R31 ;  /* 0x0000000f0a1f7223 */ /* 0x000fe2000000001f */
[C---:B------:R-:W-:Y:S01]  /*20c0*/  FFMA R48, R12.reuse, R10, R48 ;  /* 0x0000000a0c307223 */ /* 0x040fe20000000030 */
[----:B------:R-:W1:Y:S01]  /*20d0*/  LDS.64 R8, [R44+0x528] ;  /* 0x000528002c087984 */ /* 0x000e620000000a00 */
[----:B------:R-:W-:Y:S01]  /*20e0*/  FFMA R50, R13, R35, R50 ;  /* 0x000000230d327223 */ /* 0x000fe20000000032 */
[C---:B------:R-:W-:Y:S01]  /*20f0*/  FFMA R53, R35.reuse, R14, R53 ;  /* 0x0000000e23357223 */ /* 0x040fe20000000035 */
[----:B------:R-:W-:Y:S01]  /*2100*/  FFMA R54, R35, R15, R54 ;  /* 0x0000000f23367223 */ /* 0x000fe20000000036 */
[----:B------:R-:W2:Y:S01]  /*2110*/  LDS.64 R20, [R44+0x530] ;  /* 0x000530002c147984 */ /* 0x000ea20000000a00 */
[----:B------:R-:W-:-:S03]  /*2120*/  FFMA R10, R12, R35, R33 ;  /* 0x000000230c0a7223 */ /* 0x000fc60000000021 */
[----:B------:R-:W3:Y:S04]  /*2130*/  LDS.128 R32, [R45+0x130] ;  /* 0x000130002d207984 */ /* 0x000ee80000000c00 */
[----:B------:R-:W-:Y:S04]  /*2140*/  LDS.128 R16, [R44+0x5b0] ;  /* 0x0005b0002c107984 */ /* 0x000fe80000000c00 */
[----:B------:R-:W4:Y:S01]  /*2150*/  LDS R19, [R44+0x5ac] ;  /* 0x0005ac002c137984 */ /* 0x000f220000000800 */
[C---:B0-----:R-:W-:Y:S01]  /*2160*/  FFMA R51, R36.reuse, R13, R51 ;  /* 0x0000000d24337223 */ /* 0x041fe20000000033 */
[C---:B------:R-:W-:Y:S01]  /*2170*/  FFMA R26, R36.reuse, R14, R26 ;  /* 0x0000000e241a7223 */ /* 0x040fe2000000001a */
[C---:B------:R-:W-:Y:S01]  /*2180*/  FFMA R27, R36.reuse, R15, R27 ;  /* 0x0000000f241b7223 */ /* 0x040fe2000000001b */
[----:B------:R-:W-:-:S02]  /*2190*/  FFMA R52, R36, R12, R52 ;  /* 0x0000000c24347223 */ /* 0x000fc40000000034 */
[----:B------:R-:W0:Y:S01]  /*21a0*/  LDS.128 R12, [R45+0xb0] ;  /* 0x0000b0002d0c7984 */ /* 0x000e220000000c00 */
[C---:B-1----:R-:W-:Y:S01]  /*21b0*/  FFMA R51, R8.reuse, R37, R51 ;  /* 0x0000002508337223 */ /* 0x042fe20000000033 */
[-C--:B------:R-:W-:Y:S01]  /*21c0*/  FFMA R26, R37, R9.reuse, R26 ;  /* 0x00000009251a7223 */ /* 0x080fe2000000001a */
[----:B------:R-:W-:Y:S01]  /*21d0*/  FFMA R49, R8, R22, R49 ;  /* 0x0000001608317223 */ /* 0x000fe20000000031 */
[C---:B------:R-:W-:Y:S01]  /*21e0*/  FFMA R30, R22.reuse, R9, R30 ;  /* 0x00000009161e7223 */ /* 0x040fe2000000001e */
[-C--:B--2---:R-:W-:Y:S01]  /*21f0*/  FFMA R55, R22, R21.reuse, R55 ;  /* 0x0000001516377223 */ /* 0x084fe20000000037 */
[----:B------:R-:W-:Y:S01]  /*2200*/  FFMA R48, R11, R21, R48 ;  /* 0x000000150b307223 */ /* 0x000fe20000000030 */
[----:B------:R-:W-:Y:S01]  /*2210*/  FFMA R27, R20, R37, R27 ;  /* 0x00000025141b7223 */ /* 0x000fe2000000001b */
[----:B------:R-:W-:Y:S01]  /*2220*/  FFMA R52, R37, R21, R52 ;  /* 0x0000001525347223 */ /* 0x000fe20000000034 */
[----:B------:R-:W-:Y:S01]  /*2230*/  FFMA R47, R8, R11, R47 ;  /* 0x0000000b082f7223 */ /* 0x000fe2000000002f */
[----:B------:R-:W-:Y:S01]  /*2240*/  FFMA R46, R11, R9, R46 ;  /* 0x000000090b2e7223 */ /* 0x000fe2000000002e */
[----:B------:R-:W-:Y:S01]  /*2250*/  FFMA R31, R20, R11, R31 ;  /* 0x0000000b141f7223 */ /* 0x000fe2000000001f */
[C---:B---3--:R-:W-:Y:S01]  /*2260*/  FFMA R37, R32.reuse, R8, R50 ;  /* 0x0000000820257223 */ /* 0x048fe20000000032 */
[C---:B------:R-:W-:Y:S01]  /*2270*/  FFMA R36, R32.reuse, R9, R53 ;  /* 0x0000000920247223 */ /* 0x040fe20000000035 */
[C---:B------:R-:W-:Y:S01]  /*2280*/  FFMA R21, R32.reuse, R21, R10 ;  /* 0x0000001520157223 */ /* 0x040fe2000000000a */
[----:B------:R-:W-:Y:S01]  /*2290*/  FFMA R54, R32, R20, R54 ;  /* 0x0000001420367223 */ /* 0x000fe20000000036 */
[----:B------:R-:W1:Y:S01]  /*22a0*/  LDS.128 R8, [R44+0x630] ;  /* 0x000630002c087984 */ /* 0x000e620000000c00 */
[----:B------:R-:W-:Y:S01]  /*22b0*/  FFMA R25, R20, R22, R25 ;  /* 0x0000001614197223 */ /* 0x000fe20000000019 */
[-C--:B----4-:R-:W-:Y:S01]  /*22c0*/  FFMA R37, R19, R33.reuse, R37 ;  /* 0x0000002113257223 */ /* 0x090fe20000000025 */
[C---:B------:R-:W-:Y:S01]  /*22d0*/  FFMA R36, R16.reuse, R33, R36 ;  /* 0x0000002110247223 */ /* 0x040fe20000000024 */
[----:B------:R-:W-:Y:S01]  /*22e0*/  FFMA R32, R33, R17, R54 ;  /* 0x0000001121207223 */ /* 0x000fe20000000036 */
[----:B------:R-:W-:Y:S01]  /*22f0*/  FFMA R30, R16, R23, R30 ;  /* 0x00000017101e7223 */ /* 0x000fe2000000001e */
[C---:B------:R-:W-:Y:S01]  /*2300*/  FFMA R25, R23.reuse, R17, R25 ;  /* 0x0000001117197223 */ /* 0x040fe20000000019 */
[-C--:B------:R-:W-:Y:S01]  /*2310*/  FFMA R55, R23, R18.reuse, R55 ;  /* 0x0000001217377223 */ /* 0x080fe20000000037 */
[----:B------:R-:W-:Y:S01]  /*2320*/  FFMA R49, R19, R23, R49 ;  /* 0x0000001713317223 */ /* 0x000fe20000000031 */
[----:B------:R-:W-:Y:S01]  /*2330*/  FFMA R33, R33, R18, R21 ;  /* 0x0000001221217223 */ /* 0x000fe20000000015 */
[C---:B0-----:R-:W-:Y:S01]  /*2340*/  FFMA R47, R12.reuse, R19, R47 ;  /* 0x000000130c2f7223 */ /* 0x041fe2000000002f */
[C---:B------:R-:W-:Y:S01]  /*2350*/  FFMA R46, R12.reuse, R16, R46 ;  /* 0x000000100c2e7223 */ /* 0x040fe2000000002e */
[CC--:B------:R-:W-:Y:S01]  /*2360*/  FFMA R31, R12.reuse, R17.reuse, R31 ;  /* 0x000000110c1f7223 */ /* 0x0c0fe2000000001f */
[----:B------:R-:W-:Y:S01]  /*2370*/  FFMA R48, R12, R18, R48 ;  /* 0x000000120c307223 */ /* 0x000fe20000000030 */
[-C--:B------:R-:W-:Y:S01]  /*2380*/  FFMA R51, R19, R38.reuse, R51 ;  /* 0x0000002613337223 */ /* 0x080fe20000000033 */
[----:B------:R-:W-:Y:S01]  /*2390*/  FFMA R26, R16, R38, R26 ;  /* 0x00000026101a7223 */ /* 0x000fe2000000001a */
[C---:B------:R-:W-:Y:S01]  /*23a0*/  FFMA R27, R38.reuse, R17, R27 ;  /* 0x00000011261b7223 */ /* 0x040fe2000000001b */
[----:B------:R-:W-:Y:S01]  /*23b0*/  FFMA R52, R38, R18, R52 ;  /* 0x0000001226347223 */ /* 0x000fe20000000034 */
[----:B------:R-:W0:Y:S04]  /*23c0*/  LDS.128 R20, [R45+0x30] ;  /* 0x000030002d147984 */ /* 0x000e280000000c00 */
[----:B------:R-:W2:Y:S04]  /*23d0*/  LDS.128 R16, [R44+0x6b0] ;  /* 0x0006b0002c107984 */ /* 0x000ea80000000c00 */
[----:B------:R-:W3:Y:S01]  /*23e0*/  LDS R16, [R44+0x6c0] ;  /* 0x0006c0002c107984 */ /* 0x000ee20000000800 */
[C---:B-1----:R-:W-:Y:S01]  /*23f0*/  FFMA R47, R8.reuse, R13, R47 ;  /* 0x0000000d082f7223 */ /* 0x042fe2000000002f */
[C---:B------:R-:W-:Y:S01]  /*2400*/  FFMA R46, R13.reuse, R9, R46 ;  /* 0x000000090d2e7223 */ /* 0x040fe2000000002e */
[C---:B------:R-:W-:Y:S01]  /*2410*/  FFMA R12, R13.reuse, R10, R31 ;  /* 0x0000000a0d0c7223 */ /* 0x040fe2000000001f */
[----:B------:R-:W-:Y:S01]  /*2420*/  FFMA R13, R13, R11, R48 ;  /* 0x0000000b0d0d7223 */ /* 0x000fe20000000030 */
[----:B------:R-:W-:Y:S01]  /*2430*/  FFMA R48, R8, R34, R37 ;  /* 0x0000002208307223 */ /* 0x000fe20000000025 */
[C---:B------:R-:W-:Y:S01]  /*2440*/  FFMA R50, R34.reuse, R9, R36 ;  /* 0x0000000922327223 */ /* 0x040fe20000000024 */
[CC--:B------:R-:W-:Y:S01]  /*2450*/  FFMA R53, R34.reuse, R10.reuse, R32 ;  /* 0x0000000a22357223 */ /* 0x0c0fe20000000020 */
[----:B------:R-:W-:Y:S01]  /*2460*/  FFMA R34, R34, R11, R33 ;  /* 0x0000000b22227223 */ /* 0x000fe20000000021 */
[----:B------:R-:W-:Y:S01]  /*2470*/  FFMA R51, R8, R39, R51 ;  /* 0x0000002708337223 */ /* 0x000fe20000000033 */
[C---:B------:R-:W-:Y:S01]  /*2480*/  FFMA R32, R39.reuse, R9, R26 ;  /* 0x0000000927207223 */ /* 0x040fe2000000001a */
[C---:B------:R-:W-:Y:S01]  /*2490*/  FFMA R33, R39.reuse, R10, R27 ;  /* 0x0000000a27217223 */ /* 0x040fe2000000001b */
[----:B------:R-:W-:Y:S01]  /*24a0*/  FFMA R52, R39, R11, R52 ;  /* 0x0000000b27347223 */ /* 0x000fe20000000034 */
[----:B------:R-:W1:Y:S04]  /*24b0*/  LDS.64 R26, [R44+0x738] ;  /* 0x000738002c1a7984 */ /* 0x000e680000000a00 */
[----:B------:R-:W4:Y:S01]  /*24c0*/  LDS.128 R36, [R45+0x1c0] ;  /* 0x0001c0002d247984 */ /* 0x000f220000000c00 */
[C---:B0-----:R-:W-:Y:S01]  /*24d0*/  FFMA R49, R20.reuse, R8, R49 ;  /* 0x0000000814317223 */ /* 0x041fe20000000031 */
[C---:B------:R-:W-:Y:S01]  /*24e0*/  FFMA R9, R20.reuse, R9, R30 ;  /* 0x0000000914097223 */ /* 0x040fe2000000001e */
[C---:B------:R-:W-:Y:S01]  /*24f0*/  FFMA R10, R20.reuse, R10, R25 ;  /* 0x0000000a140a7223 */ /* 0x040fe20000000019 */
[----:B------:R-:W-:Y:S01]  /*2500*/  FFMA R55, R20, R11, R55 ;  /* 0x0000000b14377223 */ /* 0x000fe20000000037 */
[----:B--2---:R-:W-:Y:S01]  /*2510*/  FFMA R49, R17, R21, R49 ;  /* 0x0000001511317223 */ /* 0x004fe20000000031 */
[C---:B------:R-:W-:Y:S01]  /*2520*/  FFMA R25, R21.reuse, R18, R9 ;  /* 0x0000001215197223 */ /* 0x040fe20000000009 */
[----:B------:R-:W-:Y:S01]  /*2530*/  FFMA R20, R21, R19, R10 ;  /* 0x0000001315147223 */ /* 0x000fe2000000000a */
[C---:B------:R-:W-:Y:S01]  /*2540*/  FFMA R47, R17.reuse, R14, R47 ;  /* 0x0000000e112f7223 */ /* 0x040fe2000000002f */
[----:B---3--:R-:W-:Y:S01]  /*2550*/  FFMA R21, R16, R21, R55 ;  /* 0x0000001510157223 */ /* 0x008fe20000000037 */
[C---:B------:R-:W-:Y:S01]  /*2560*/  FFMA R46, R14.reuse, R18, R46 ;  /* 0x000000120e2e7223 */ /* 0x040fe2000000002e */
[----:B------:R-:W-:Y:S01]  /*2570*/  FFMA R12, R14, R19, R12 ;  /* 0x000000130e0c7223 */ /* 0x000fe2000000000c */
[C---:B------:R-:W-:Y:S01]  /*2580*/  FFMA R13, R16.reuse, R14, R13 ;  /* 0x0000000e100d7223 */ /* 0x040fe2000000000d */
[----:B------:R-:W-:Y:S01]  /*2590*/  FFMA R48, R17, R35, R48 ;  /* 0x0000002311307223 */ /* 0x000fe20000000030 */
[C---:B------:R-:W-:Y:S01]  /*25a0*/  FFMA R50, R35.reuse, R18, R50 ;  /* 0x0000001223327223 */ /* 0x040fe20000000032 */
[----:B------:R-:W-:Y:S01]  /*25b0*/  FFMA R53, R35, R19, R53 ;  /* 0x0000001323357223 */ /* 0x000fe20000000035 */
[----:B------:R-:W-:Y:S01]  /*25c0*/  FFMA R34, R16, R35, R34 ;  /* 0x0000002310227223 */ /* 0x000fe20000000022 */
[----:B------:R-:W0:Y:S04]  /*25d0*/  LDS.64 R30, [R44+0x740] ;  /* 0x000740002c1e7984 */ /* 0x000e280000000a00 */
[----:B------:R-:W2:Y:S01]  /*25e0*/  LDS.128 R8, [R45+0x140] ;  /* 0x000140002d087984 */ /* 0x000ea20000000c00 */
[----:B-1----:R-:W-:Y:S01]  /*25f0*/  FFMA R35, R22, R27, R25 ;  /* 0x0000001b16237223 */ /* 0x002fe20000000019 */
[----:B------:R-:W-:-:S02]  /*2600*/  FFMA R47, R26, R15, R47 ;  /* 0x0000000f1a2f7223 */ /* 0x000fc4000000002f */
[----:B------:R-:W1:Y:S01]  /*2610*/  LDS R25, [R44+0x7bc] ;  /* 0x0007bc002c197984 */ /* 0x000e620000000800 */
[----:B------:R-:W-:Y:S01]  /*2620*/  FFMA R46, R15, R27, R46 ;  /* 0x0000001b0f2e7223 */ /* 0x000fe2000000002e */
[C---:B----4-:R-:W-:Y:S01]  /*2630*/  FFMA R51, R36.reuse, R17, R51 ;  /* 0x0000001124337223 */ /* 0x050fe20000000033 */
[C---:B------:R-:W-:Y:S01]  /*2640*/  FFMA R32, R36.reuse, R18, R32 ;  /* 0x0000001224207223 */ /* 0x040fe20000000020 */
[C---:B------:R-:W-:Y:S01]  /*2650*/  FFMA R33, R36.reuse, R19, R33 ;  /* 0x0000001324217223 */ /* 0x040fe20000000021 */
[----:B------:R-:W-:Y:S01]  /*2660*/  FFMA R52, R36, R16, R52 ;  /* 0x0000001024347223 */ /* 0x000fe20000000034 */
[CC--:B------:R-:W-:Y:S01]  /*2670*/  FFMA R49, R26.reuse, R22.reuse, R49 ;  /* 0x000000161a317223 */ /* 0x0c0fe20000000031 */
[----:B------:R-:W3:Y:S01]  /*2680*/  LDS.128 R16, [R44+0x7c0] ;  /* 0x0007c0002c107984 */ /* 0x000ee20000000c00 */
[----:B------:R-:W-:Y:S01]  /*2690*/  FFMA R51, R26, R37, R51 ;  /* 0x000000251a337223 */ /* 0x000fe20000000033 */
[----:B------:R-:W-:Y:S01]  /*26a0*/  FFMA R32, R37, R27, R32 ;  /* 0x0000001b25207223 */ /* 0x000fe20000000020 */
[----:B0-----:R-:W-:Y:S01]  /*26b0*/  FFMA R20, R30, R22, R20 ;  /* 0x000000161e147223 */ /* 0x001fe20000000014 */
[-C--:B------:R-:W-:Y:S01]  /*26c0*/  FFMA R21, R22, R31.reuse, R21 ;  /* 0x0000001f16157223 */ /* 0x080fe20000000015 */
[----:B------:R-:W-:Y:S01]  /*26d0*/  FFMA R36, R15, R31, R13 ;  /* 0x0000001f0f247223 */ /* 0x000fe2000000000d */
[----:B------:R-:W-:Y:S01]  /*26e0*/  FFMA R33, R30, R37, R33 ;  /* 0x000000251e217223 */ /* 0x000fe20000000021 */
[----:B------:R-:W-:Y:S01]  /*26f0*/  FFMA R52, R37, R31, R52 ;  /* 0x0000001f25347223 */ /* 0x000fe20000000034 */
[C---:B--2---:R-:W-:Y:S01]  /*2700*/  FFMA R37, R8.reuse, R26, R48 ;  /* 0x0000001a08257223 */ /* 0x044fe20000000030 */
[C---:B------:R-:W-:Y:S01]  /*2710*/  FFMA R50, R8.reuse, R27, R50 ;  /* 0x0000001b08327223 */ /* 0x040fe20000000032 */
[----:B------:R-:W-:Y:S01]  /*2720*/  FFMA R34, R8, R31, R34 ;  /* 0x0000001f08227223 */ /* 0x000fe20000000022 */
[C---:B-1----:R-:W-:Y:S01]  /*2730*/  FFMA R49, R25.reuse, R23, R49 ;  /* 0x0000001719317223 */ /* 0x042fe20000000031 */
[C---:B------:R-:W-:Y:S01]  /*2740*/  FFMA R37, R25.reuse, R9, R37 ;  /* 0x0000000919257223 */ /* 0x040fe20000000025 */
[----:B------:R-:W-:Y:S01]  /*2750*/  FFMA R51, R25, R38, R51 ;  /* 0x0000002619337223 */ /* 0x000fe20000000033 */
[----:B---3--:R-:W-:Y:S01]  /*2760*/  FFMA R19, R30, R15, R12 ;  /* 0x0000000f1e137223 */ /* 0x008fe2000000000c */
[----:B------:R-:W-:Y:S01]  /*2770*/  FFMA R30, R8, R30, R53 ;  /* 0x0000001e081e7223 */ /* 0x000fe20000000035 */
[----:B------:R-:W0:Y:S01]  /*2780*/  LDS.128 R12, [R45+0xc0] ;  /* 0x0000c0002d0c7984 */ /* 0x000e220000000c00 */
[C---:B------:R-:W-:Y:S01]  /*2790*/  FFMA R8, R16.reuse, R23, R35 ;  /* 0x0000001710087223 */ /* 0x040fe20000000023 */
[C---:B------:R-:W-:Y:S01]  /*27a0*/  FFMA R26, R23.reuse, R17, R20 ;  /* 0x00000011171a7223 */ /* 0x040fe20000000014 */
[-C--:B------:R-:W-:Y:S01]  /*27b0*/  FFMA R27, R23, R18.reuse, R21 ;  /* 0x00000012171b7223 */ /* 0x080fe20000000015 */
[C---:B------:R-:W-:Y:S01]  /*27c0*/  FFMA R31, R16.reuse, R9, R50 ;  /* 0x00000009101f7223 */ /* 0x040fe20000000032 */
[----:B------:R-:W1:Y:S01]  /*27d0*/  LDS.128 R20, [R44+0x840] ;  /* 0x000840002c147984 */ /* 0x000e620000000c00 */
[CC--:B------:R-:W-:Y:S01]  /*27e0*/  FFMA R30, R9.reuse, R17.reuse, R30 ;  /* 0x00000011091e7223 */ /* 0x0c0fe2000000001e */
[----:B------:R-:W-:Y:S01]  /*27f0*/  FFMA R9, R9, R18, R34 ;  /* 0x0000001209097223 */ /* 0x000fe20000000022 */
[----:B------:R-:W-:Y:S01]  /*2800*/  FFMA R48, R16, R38, R32 ;  /* 0x0000002610307223 */ /* 0x000fe20000000020 */
[C---:B------:R-:W-:Y:S01]  /*2810*/  FFMA R50, R38.reuse, R17, R33 ;  /* 0x0000001126327223 */ /* 0x040fe20000000021 */
[-C--:B------:R-:W-:Y:S01]  /*2820*/  FFMA R52, R38, R18.reuse, R52 ;  /* 0x0000001226347223 */ /* 0x080fe20000000034 */
[----:B------:R-:W2:Y:S01]  /*2830*/  LDS.128 R32, [R45+0x40] ;  /* 0x000040002d207984 */ /* 0x000ea20000000c00 */
[C---:B0-----:R-:W-:Y:S01]  /*2840*/  FFMA R36, R12.reuse, R18, R36 ;  /* 0x000000120c247223 */ /* 0x041fe20000000024 */
[C---:B------:R-:W-:Y:S01]  /*2850*/  FFMA R47, R12.reuse, R25, R47 ;  /* 0x000000190c2f7223 */ /* 0x040fe2000000002f */
[C---:B------:R-:W-:Y:S01]  /*2860*/  FFMA R46, R12.reuse, R16, R46 ;  /* 0x000000100c2e7223 */ /* 0x040fe2000000002e */
[----:B------:R-:W-:-:S02]  /*2870*/  FFMA R25, R12, R17, R19 ;  /* 0x000000110c197223 */ /* 0x000fc40000000013 */
[----:B------:R-:W0:Y:S01]  /*2880*/  LDS.128 R16, [R44+0x8c0] ;  /* 0x0008c0002c107984 */ /* 0x000e220000000c00 */
[----:B-1----:R-:W-:Y:S01]  /*2890*/  FFMA R53, R13, R23, R36 ;  /* 0x000000170d357223 */ /* 0x002fe20000000024 */
[C---:B------:R-:W-:Y:S01]  /*28a0*/  FFMA R54, R20.reuse, R10, R37 ;  /* 0x0000000a14367223 */ /* 0x040fe20000000025 */
[C---:B------:R-:W-:Y:S01]  /*28b0*/  FFMA R51, R20.reuse, R39, R51 ;  /* 0x0000002714337223 */ /* 0x040fe20000000033 */
[----:B------:R-:W1:Y:S01]  /*28c0*/  LDS R16, [R44+0x8d0] ;  /* 0x0008d0002c107984 */ /* 0x000e620000000800 */
[C---:B------:R-:W-:Y:S01]  /*28d0*/  FFMA R48, R39.reuse, R21, R48 ;  /* 0x0000001527307223 */ /* 0x040fe20000000030 */
[C---:B------:R-:W-:Y:S01]  /*28e0*/  FFMA R50, R39.reuse, R22, R50 ;  /* 0x0000001627327223 */ /* 0x040fe20000000032 */
[----:B------:R-:W-:Y:S01]  /*28f0*/  FFMA R52, R39, R23, R52 ;  /* 0x0000001727347223 */ /* 0x000fe20000000034 */
[----:B------:R-:W-:Y:S01]  /*2900*/  FFMA R47, R20, R13, R47 ;  /* 0x0000000d142f7223 */ /* 0x000fe2000000002f */
[----:B------:R-:W3:Y:S01]  /*2910*/  LDS.128 R36, [R45+0x1d0] ;  /* 0x0001d0002d247984 */ /* 0x000ee20000000c00 */
[C---:B--2---:R-:W-:Y:S01]  /*2920*/  FFMA R20, R32.reuse, R20, R49 ;  /* 0x0000001420147223 */ /* 0x044fe20000000031 */
[CC--:B------:R-:W-:Y:S01]  /*2930*/  FFMA R46, R13.reuse, R21.reuse, R46 ;  /* 0x000000150d2e7223 */ /* 0x0c0fe2000000002e */
[-C--:B------:R-:W-:Y:S01]  /*2940*/  FFMA R25, R13, R22.reuse, R25 ;  /* 0x000000160d197223 */ /* 0x080fe20000000019 */
[C---:B------:R-:W-:Y:S01]  /*2950*/  FFMA R8, R32.reuse, R21, R8 ;  /* 0x0000001520087223 */ /* 0x040fe20000000008 */
[CC--:B------:R-:W-:Y:S01]  /*2960*/  FFMA R26, R32.reuse, R22.reuse, R26 ;  /* 0x00000016201a7223 */ /* 0x0c0fe2000000001a */
[----:B------:R-:W-:Y:S01]  /*2970*/  FFMA R27, R32, R23, R27 ;  /* 0x00000017201b7223 */ /* 0x000fe2000000001b */
[C---:B------:R-:W-:Y:S01]  /*2980*/  FFMA R31, R10.reuse, R21, R31 ;  /* 0x000000150a1f7223 */ /* 0x040fe2000000001f */
[C---:B------:R-:W-:Y:S01]  /*2990*/  FFMA R30, R10.reuse, R22, R30 ;  /* 0x000000160a1e7223 */ /* 0x040fe2000000001e */
[----:B------:R-:W-:Y:S01]  /*29a0*/  FFMA R9, R10, R23, R9 ;  /* 0x000000170a097223 */ /* 0x000fe20000000009 */
[----:B------:R-:W2:Y:S01]  /*29b0*/  LDS.64 R12, [R44+0x948] ;  /* 0x000948002c0c7984 */ /* 0x000ea20000000a00 */
[----:B0-----:R-:W-:Y:S01]  /*29c0*/  FFMA R22, R17, R33, R20 ;  /* 0x0000002111167223 */ /* 0x001fe20000000014 */
[C---:B------:R-:W-:Y:S01]  /*29d0*/  FFMA R21, R33.reuse, R18, R8 ;  /* 0x0000001221157223 */ /* 0x040fe20000000008 */
[-C--:B------:R-:W-:Y:S01]  /*29e0*/  FFMA R20, R33, R19.reuse, R26 ;  /* 0x0000001321147223 */ /* 0x080fe2000000001a */
[C---:B------:R-:W-:Y:S01]  /*29f0*/  FFMA R47, R17.reuse, R14, R47 ;  /* 0x0000000e112f7223 */ /* 0x040fe2000000002f */
[C---:B------:R-:W-:Y:S01]  /*2a00*/  FFMA R46, R14.reuse, R18, R46 ;  /* 0x000000120e2e7223 */ /* 0x040fe2000000002e */
[----:B------:R-:W-:Y:S01]  /*2a10*/  FFMA R25, R14, R19, R25 ;  /* 0x000000130e197223 */ /* 0x000fe20000000019 */
[C---:B-1----:R-:W-:Y:S01]  /*2a20*/  FFMA R53, R16.reuse, R14, R53 ;  /* 0x0000000e10357223 */ /* 0x042fe20000000035 */
        /* <DEDUP_REMOVED lines=9> */
[----:B------:R-:W0:Y:S01]  /*2ac0*/  LDS.64 R26, [R44+0x950] ;  /* 0x000950002c1a7984 */ /* 0x000e220000000a00 */
[----:B--2---:R-:W-:-:S03]  /*2ad0*/  FFMA R32, R34, R13, R21 ;  /* 0x0000000d22207223 */ /* 0x004fc60000000015 */
[----:B------:R-:W1:Y:S01]  /*2ae0*/  LDS.128 R16, [R44+0x9d0] ;  /* 0x0009d0002c107984 */ /* 0x000e620000000c00 */
[C---:B------:R-:W-:Y:S01]  /*2af0*/  FFMA R47, R12.reuse, R15, R47 ;  /* 0x0000000f0c2f7223 */ /* 0x040fe2000000002f */
[----:B------:R-:W-:Y:S01]  /*2b00*/  FFMA R46, R15, R13, R46 ;  /* 0x0000000d0f2e7223 */ /* 0x000fe2000000002e */
[----:B------:R-:W-:Y:S01]  /*2b10*/  FFMA R51, R12, R37, R51 ;  /* 0x000000250c337223 */ /* 0x000fe20000000033 */
[----:B------:R-:W2:Y:S01]  /*2b20*/  LDS.128 R8, [R45+0x150] ;  /* 0x000150002d087984 */ /* 0x000ea20000000c00 */
[----:B------:R-:W-:Y:S01]  /*2b30*/  FFMA R48, R37, R13, R48 ;  /* 0x0000000d25307223 */ /* 0x000fe20000000030 */
[-C--:B0-----:R-:W-:Y:S01]  /*2b40*/  FFMA R36, R26, R34.reuse, R20 ;  /* 0x000000221a247223 */ /* 0x081fe20000000014 */
[----:B------:R-:W-:Y:S01]  /*2b50*/  FFMA R33, R34, R27, R33 ;  /* 0x0000001b22217223 */ /* 0x000fe20000000021 */
[----:B------:R-:W-:Y:S01]  /*2b60*/  FFMA R25, R26, R15, R25 ;  /* 0x0000000f1a197223 */ /* 0x000fe20000000019 */
[----:B------:R-:W-:Y:S01]  /*2b70*/  FFMA R53, R15, R27, R53 ;  /* 0x0000001b0f357223 */ /* 0x000fe20000000035 */
[----:B-1----:R-:W-:Y:S01]  /*2b80*/  FFMA R19, R12, R34, R22 ;  /* 0x000000220c137223 */ /* 0x002fe20000000016 */
[----:B------:R-:W-:Y:S01]  /*2b90*/  FFMA R50, R26, R37, R50 ;  /* 0x000000251a327223 */ /* 0x000fe20000000032 */
[----:B------:R-:W0:Y:S01]  /*2ba0*/  LDS R34, [R44+0x9cc] ;  /* 0x0009cc002c227984 */ /* 0x000e220000000800 */
[----:B------:R-:W-:Y:S01]  /*2bb0*/  FFMA R52, R37, R27, R52 ;  /* 0x0000001b25347223 */ /* 0x000fe20000000034 */
[C---:B--2---:R-:W-:Y:S01]  /*2bc0*/  FFMA R54, R8.reuse, R12, R54 ;  /* 0x0000000c08367223 */ /* 0x044fe20000000036 */
[C---:B------:R-:W-:Y:S01]  /*2bd0*/  FFMA R31, R8.reuse, R13, R31 ;  /* 0x0000000d081f7223 */ /* 0x040fe2000000001f */
[----:B------:R-:W1:Y:S01]  /*2be0*/  LDS.128 R20, [R45+0xd0] ;  /* 0x0000d0002d147984 */ /* 0x000e620000000c00 */
[C---:B------:R-:W-:Y:S01]  /*2bf0*/  FFMA R49, R8.reuse, R27, R14 ;  /* 0x0000001b08317223 */ /* 0x040fe2000000000e */
[----:B------:R-:W-:Y:S01]  /*2c00*/  FFMA R30, R8, R26, R30 ;  /* 0x0000001a081e7223 */ /* 0x000fe2000000001e */
[C---:B------:R-:W-:Y:S01]  /*2c10*/  FFMA R26, R35.reuse, R17, R36 ;  /* 0x00000011231a7223 */ /* 0x040fe20000000024 */
[----:B------:R-:W2:Y:S01]  /*2c20*/  LDS.128 R12, [R44+0xa50] ;  /* 0x000a50002c0c7984 */ /* 0x000ea20000000c00 */
[C---:B------:R-:W-:Y:S01]  /*2c30*/  FFMA R8, R16.reuse, R35, R32 ;  /* 0x0000002310087223 */ /* 0x040fe20000000020 */
[-C--:B------:R-:W-:Y:S01]  /*2c40*/  FFMA R27, R35, R18.reuse, R33 ;  /* 0x00000012231b7223 */ /* 0x080fe20000000021 */
[----:B------:R-:W-:Y:S01]  /*2c50*/  FFMA R31, R16, R9, R31 ;  /* 0x00000009101f7223 */ /* 0x000fe2000000001f */
[CC--:B------:R-:W-:Y:S01]  /*2c60*/  FFMA R30, R9.reuse, R17.reuse, R30 ;  /* 0x00000011091e7223 */ /* 0x0c0fe2000000001e */
[----:B------:R-:W-:Y:S01]  /*2c70*/  FFMA R52, R38, R18, R52 ;  /* 0x0000001226347223 */ /* 0x000fe20000000034 */
[-C--:B------:R-:W-:Y:S01]  /*2c80*/  FFMA R48, R16, R38.reuse, R48 ;  /* 0x0000002610307223 */ /* 0x080fe20000000030 */
[----:B------:R-:W-:Y:S01]  /*2c90*/  FFMA R50, R38, R17, R50 ;  /* 0x0000001126327223 */ /* 0x000fe20000000032 */
[C---:B0-----:R-:W-:Y:S01]  /*2ca0*/  FFMA R37, R34.reuse, R35, R19 ;  /* 0x0000002322257223 */ /* 0x041fe20000000013 */
[C---:B------:R-:W-:Y:S01]  /*2cb0*/  FFMA R36, R34.reuse, R9, R54 ;  /* 0x0000000922247223 */ /* 0x040fe20000000036 */
[----:B------:R-:W-:Y:S01]  /*2cc0*/  FFMA R51, R34, R38, R51 ;  /* 0x0000002622337223 */ /* 0x000fe20000000033 */
[----:B------:R-:W-:Y:S01]  /*2cd0*/  FFMA R9, R9, R18, R49 ;  /* 0x0000001209097223 */ /* 0x000fe20000000031 */
[C---:B-1----:R-:W-:Y:S01]  /*2ce0*/  FFMA R47, R20.reuse, R34, R47 ;  /* 0x00000022142f7223 */ /* 0x042fe2000000002f */
[C---:B------:R-:W-:Y:S01]  /*2cf0*/  FFMA R18, R20.reuse, R18, R53 ;  /* 0x0000001214127223 */ /* 0x040fe20000000035 */
[----:B------:R-:W0:Y:S01]  /*2d00*/  LDS.128 R32, [R45+0x50] ;  /* 0x000050002d207984 */ /* 0x000e220000000c00 */
[C---:B------:R-:W-:Y:S01]  /*2d10*/  FFMA R46, R20.reuse, R16, R46 ;  /* 0x00000010142e7223 */ /* 0x040fe2000000002e */
[----:B------:R-:W-:Y:S01]  /*2d20*/  FFMA R25, R20, R17, R25 ;  /* 0x0000001114197223 */ /* 0x000fe20000000019 */
[C---:B--2---:R-:W-:Y:S01]  /*2d30*/  FFMA R49, R21.reuse, R15, R18 ;  /* 0x0000000f15317223 */ /* 0x044fe20000000012 */
[C---:B------:R-:W-:Y:S01]  /*2d40*/  FFMA R47, R12.reuse, R21, R47 ;  /* 0x000000150c2f7223 */ /* 0x040fe2000000002f */
[----:B------:R-:W1:Y:S01]  /*2d50*/  LDS.128 R16, [R44+0xad0] ;  /* 0x000ad0002c107984 */ /* 0x000e620000000c00 */
[-C--:B------:R-:W-:Y:S01]  /*2d60*/  FFMA R46, R21, R13.reuse, R46 ;  /* 0x0000000d152e7223 */ /* 0x080fe2000000002e */
[----:B------:R-:W-:Y:S01]  /*2d70*/  FFMA R53, R12, R10, R36 ;  /* 0x0000000a0c357223 */ /* 0x000fe20000000024 */
[----:B------:R-:W-:Y:S01]  /*2d80*/  FFMA R31, R10, R13, R31 ;  /* 0x0000000d0a1f7223 */ /* 0x000fe2000000001f */
[----:B------:R-:W2:Y:S01]  /*2d90*/  LDS R16, [R44+0xae0] ;  /* 0x000ae0002c107984 */ /* 0x000ea20000000800 */
[----:B------:R-:W-:Y:S01]  /*2da0*/  FFMA R51, R12, R39, R51 ;  /* 0x000000270c337223 */ /* 0x000fe20000000033 */
[C---:B------:R-:W-:Y:S01]  /*2db0*/  FFMA R48, R39.reuse, R13, R48 ;  /* 0x0000000d27307223 */ /* 0x040fe20000000030 */
[CC--:B------:R-:W-:Y:S01]  /*2dc0*/  FFMA R9, R10.reuse, R15.reuse, R9 ;  /* 0x0000000f0a097223 */ /* 0x0c0fe20000000009 */
[CC--:B------:R-:W-:Y:S01]  /*2dd0*/  FFMA R50, R39.reuse, R14.reuse, R50 ;  /* 0x0000000e27327223 */ /* 0x0c0fe20000000032 */
[----:B------:R-:W-:Y:S01]  /*2de0*/  FFMA R52, R39, R15, R52 ;  /* 0x0000000f27347223 */ /* 0x000fe20000000034 */
[-C--:B------:R-:W-:Y:S01]  /*2df0*/  FFMA R25, R21, R14.reuse, R25 ;  /* 0x0000000e15197223 */ /* 0x080fe20000000019 */
[----:B------:R-:W-:Y:S01]  /*2e00*/  FFMA R30, R10, R14, R30 ;  /* 0x0000000e0a1e7223 */ /* 0x000fe2000000001e */
[----:B------:R-:W3:Y:S01]  /*2e10*/  LDS.64 R20, [R44+0xb58] ;  /* 0x000b58002c147984 */ /* 0x000ee20000000a00 */
[C---:B0-----:R-:W-:Y:S01]  /*2e20*/  FFMA R12, R32.reuse, R12, R37 ;  /* 0x0000000c200c7223 */ /* 0x041fe20000000025 */
[----:B------:R-:W-:-:S02]  /*2e30*/  FFMA R13, R32, R13, R8 ;  /* 0x0000000d200d7223 */ /* 0x000fc40000000008 */
[----:B------:R-:W0:Y:S01]  /*2e40*/  LDS.128 R36, [R45+0x1e0] ;  /* 0x0001e0002d247984 */ /* 0x000e220000000c00 */
[C---:B------:R-:W-:Y:S01]  /*2e50*/  FFMA R8, R32.reuse, R14, R26 ;  /* 0x0000000e20087223 */ /* 0x040fe2000000001a */
[----:B------:R-:W-:Y:S01]  /*2e60*/  FFMA R15, R32, R15, R27 ;  /* 0x0000000f200f7223 */ /* 0x000fe2000000001b */
[----:B-1----:R-:W-:Y:S01]  /*2e70*/  FFMA R14, R17, R33, R12 ;  /* 0x00000021110e7223 */ /* 0x002fe2000000000c */
[----:B------:R-:W1:Y:S01]  /*2e80*/  LDS.64 R26, [R44+0xb60] ;  /* 0x000b60002c1a7984 */ /* 0x000e620000000a00 */
[C---:B------:R-:W-:Y:S01]  /*2e90*/  FFMA R13, R33.reuse, R18, R13 ;  /* 0x00000012210d7223 */ /* 0x040fe2000000000d */
[-C--:B------:R-:W-:Y:S01]  /*2ea0*/  FFMA R12, R33, R19.reuse, R8 ;  /* 0x00000013210c7223 */ /* 0x080fe20000000008 */
[C---:B------:R-:W-:Y:S01]  /*2eb0*/  FFMA R47, R17.reuse, R22, R47 ;  /* 0x00000016112f7223 */ /* 0x040fe2000000002f */
[C---:B------:R-:W-:Y:S01]  /*2ec0*/  FFMA R46, R22.reuse, R18, R46 ;  /* 0x00000012162e7223 */ /* 0x040fe2000000002e */
[----:B------:R-:W-:Y:S01]  /*2ed0*/  FFMA R25, R22, R19, R25 ;  /* 0x0000001316197223 */ /* 0x000fe20000000019 */
[C---:B--2---:R-:W-:Y:S01]  /*2ee0*/  FFMA R49, R16.reuse, R22, R49 ;  /* 0x0000001610317223 */ /* 0x044fe20000000031 */
[C---:B------:R-:W-:Y:S01]  /*2ef0*/  FFMA R33, R16.reuse, R33, R15 ;  /* 0x0000002110217223 */ /* 0x040fe2000000000f */
[-C--:B------:R-:W-:Y:S01]  /*2f00*/  FFMA R22, R16, R11.reuse, R9 ;  /* 0x0000000b10167223 */ /* 0x080fe20000000009 */
[----:B------:R-:W-:Y:S01]  /*2f10*/  FFMA R53, R17, R11, R53 ;  /* 0x0000000b11357223 */ /* 0x000fe20000000035 */
[C---:B------:R-:W-:Y:S01]  /*2f20*/  FFMA R31, R11.reuse, R18, R31 ;  /* 0x000000120b1f7223 */ /* 0x040fe2000000001f */
[----:B------:R-:W-:Y:S01]  /*2f30*/  FFMA R30, R11, R19, R30 ;  /* 0x000000130b1e7223 */ /* 0x000fe2000000001e */
[C---:B---3--:R-:W-:Y:S01]  /*2f40*/  FFMA R32, R20.reuse, R34, R14 ;  /* 0x0000002214207223 */ /* 0x048fe2000000000e */
[----:B------:R-:W2:Y:S01]  /*2f50*/  LDS.128 R8, [R45+0x160] ;  /* 0x000160002d087984 */ /* 0x000ea20000000c00 */
[----:B------:R-:W-:Y:S01]  /*2f60*/  FFMA R47, R20, R23, R47 ;  /* 0x00000017142f7223 */ /* 0x000fe2000000002f */
[----:B------:R-:W-:Y:S01]  /*2f70*/  FFMA R46, R23, R21, R46 ;  /* 0x00000015172e7223 */ /* 0x000fe2000000002e */
[C---:B0-----:R-:W-:Y:S01]  /*2f80*/  FFMA R51, R36.reuse, R17, R51 ;  /* 0x0000001124337223 */ /* 0x041fe20000000033 */
[C---:B------:R-:W-:Y:S01]  /*2f90*/  FFMA R48, R36.reuse, R18, R48 ;  /* 0x0000001224307223 */ /* 0x040fe20000000030 */
[C---:B------:R-:W-:Y:S01]  /*2fa0*/  FFMA R50, R36.reuse, R19, R50 ;  /* 0x0000001324327223 */ /* 0x040fe20000000032 */
[----:B------:R-:W-:Y:S01]  /*2fb0*/  FFMA R16, R36, R16, R52 ;  /* 0x0000001024107223 */ /* 0x000fe20000000034 */
[----:B------:R-:W-:Y:S01]  /*2fc0*/  FFMA R36, R34, R21, R13 ;  /* 0x0000001522247223 */ /* 0x000fe2000000000d */
[----:B-1----:R-:W-:Y:S01]  /*2fd0*/  FFMA R52, R26, R34, R12 ;  /* 0x000000221a347223 */ /* 0x002fe2000000000c */
[----:B------:R-:W-:Y:S01]  /*2fe0*/  FFMA R33, R34, R27, R33 ;  /* 0x0000001b22217223 */ /* 0x000fe20000000021 */
[----:B------:R-:W0:Y:S01]  /*2ff0*/  LDS.128 R12, [R44+0xbe0] ;  /* 0x000be0002c0c7984 */ /* 0x000e220000000c00 */
[----:B------:R-:W-:Y:S01]  /*3000*/  FFMA R51, R20, R37, R51 ;  /* 0x0000002514337223 */ /* 0x000fe20000000033 */
[----:B------:R-:W-:Y:S01]  /*3010*/  FFMA R48, R37, R21, R48 ;  /* 0x0000001525307223 */ /* 0x000fe20000000030 */
[C---:B------:R-:W-:Y:S01]  /*3020*/  FFMA R50, R26.reuse, R37, R50 ;  /* 0x000000251a327223 */ /* 0x040fe20000000032 */
[----:B------:R-:W1:Y:S01]  /*3030*/  LDS R15, [R44+0xbdc] ;  /* 0x000bdc002c0f7984 */ /* 0x000e620000000800 */
[----:B------:R-:W-:Y:S01]  /*3040*/  FFMA R25, R26, R23, R25 ;  /* 0x000000171a197223 */ /* 0x000fe20000000019 */
[-C--:B------:R-:W-:Y:S01]  /*3050*/  FFMA R49, R23, R27.reuse, R49 ;  /* 0x0000001b17317223 */ /* 0x080fe20000000031 */
[----:B------:R-:W-:-:S02]  /*3060*/  FFMA R37, R37, R27, R16 ;  /* 0x0000001b25257223 */ /* 0x000fc40000000010 */
[----:B------:R-:W3:Y:S01]  /*3070*/  LDS.128 R16, [R45+0xe0] ;  /* 0x0000e0002d107984 */ /* 0x000ee20000000c00 */
[C---:B--2---:R-:W-:Y:S01]  /*3080*/  FFMA R53, R8.reuse, R20, R53 ;  /* 0x0000001408357223 */ /* 0x044fe20000000035 */
[C---:B------:R-:W-:Y:S01]  /*3090*/  FFMA R31, R8.reuse, R21, R31 ;  /* 0x00000015081f7223 */ /* 0x040fe2000000001f */
[C---:B------:R-:W-:Y:S01]  /*30a0*/  FFMA R30, R8.reuse, R26, R30 ;  /* 0x0000001a081e7223 */ /* 0x040fe2000000001e */
[----:B------:R-:W-:Y:S01]  /*30b0*/  FFMA R22, R8, R27, R22 ;  /* 0x0000001b08167223 */ /* 0x000fe20000000016 */
[C---:B0-----:R-:W-:Y:S01]  /*30c0*/  FFMA R8, R12.reuse, R35, R36 ;  /* 0x000000230c087223 */ /* 0x041fe20000000024 */
[C---:B------:R-:W-:Y:S01]  /*30d0*/  FFMA R52, R35.reuse, R13, R52 ;  /* 0x0000000d23347223 */ /* 0x040fe20000000034 */
[-C--:B------:R-:W-:Y:S01]  /*30e0*/  FFMA R26, R35, R14.reuse, R33 ;  /* 0x0000000e231a7223 */ /* 0x080fe20000000021 */
[----:B------:R-:W-:Y:S01]  /*30f0*/  FFMA R31, R12, R9, R31 ;  /* 0x000000090c1f7223 */ /* 0x000fe2000000001f */
[C---:B-1----:R-:W-:Y:S01]  /*3100*/  FFMA R27, R15.reuse, R35, R32 ;  /* 0x000000230f1b7223 */ /* 0x042fe20000000020 */
[----:B------:R-:W-:Y:S01]  /*3110*/  FFMA R36, R15, R9, R53 ;  /* 0x000000090f247223 */ /* 0x000fe20000000035 */
[----:B------:R-:W0:Y:S01]  /*3120*/  LDS.128 R32, [R44+0xc60] ;  /* 0x000c60002c207984 */ /* 0x000e220000000c00 */
[CC--:B------:R-:W-:Y:S01]  /*3130*/  FFMA R30, R9.reuse, R13.reuse, R30 ;  /* 0x0000000d091e7223 */ /* 0x0c0fe2000000001e */
[----:B------:R-:W-:Y:S01]  /*3140*/  FFMA R9, R9, R14, R22 ;  /* 0x0000000e09097223 */ /* 0x000fe20000000016 */
[----:B------:R-:W-:Y:S01]  /*3150*/  FFMA R51, R15, R38, R51 ;  /* 0x000000260f337223 */ /* 0x000fe20000000033 */
[----:B------:R-:W-:Y:S01]  /*3160*/  FFMA R37, R38, R14, R37 ;  /* 0x0000000e26257223 */ /* 0x000fe20000000025 */
[----:B------:R-:W-:Y:S01]  /*3170*/  FFMA R48, R12, R38, R48 ;  /* 0x000000260c307223 */ /* 0x000fe20000000030 */
[----:B------:R-:W-:Y:S01]  /*3180*/  FFMA R50, R38, R13, R50 ;  /* 0x0000000d26327223 */ /* 0x000fe20000000032 */
[----:B------:R-:W1:Y:S01]  /*3190*/  LDS.128 R20, [R45+0x60] ;  /* 0x000060002d147984 */ /* 0x000e620000000c00 */
[C---:B---3--:R-:W-:Y:S01]  /*31a0*/  FFMA R47, R16.reuse, R15, R47 ;  /* 0x0000000f102f7223 */ /* 0x048fe2000000002f */
[C---:B------:R-:W-:Y:S01]  /*31b0*/  FFMA R46, R16.reuse, R12, R46 ;  /* 0x0000000c102e7223 */ /* 0x040fe2000000002e */
[C---:B------:R-:W-:Y:S01]  /*31c0*/  FFMA R25, R16.reuse, R13, R25 ;  /* 0x0000000d10197223 */ /* 0x040fe20000000019 */
[----:B------:R-:W-:-:S02]  /*31d0*/  FFMA R49, R16, R14, R49 ;  /* 0x0000000e10317223 */ /* 0x000fc40000000031 */
[----:B------:R-:W2:Y:S04]  /*31e0*/  LDS.128 R12, [R44+0xce0] ;  /* 0x000ce0002c0c7984 */ /* 0x000ea80000000c00 */
[----:B------:R-:W3:Y:S01]  /*31f0*/  LDS R12, [R44+0xcf0] ;  /* 0x000cf0002c0c7984 */ /* 0x000ee20000000800 */
[----:B0-----:R-:W-:Y:S01]  /*3200*/  FFMA R53, R32, R10, R36 ;  /* 0x0000000a20357223 */ /* 0x001fe20000000024 */
[C---:B------:R-:W-:Y:S01]  /*3210*/  FFMA R31, R10.reuse, R33, R31 ;  /* 0x000000210a1f7223 */ /* 0x040fe2000000001f */
[CC--:B------:R-:W-:Y:S01]  /*3220*/  FFMA R30, R10.reuse, R34.reuse, R30 ;  /* 0x000000220a1e7223 */ /* 0x0c0fe2000000001e */
[----:B------:R-:W-:Y:S01]  /*3230*/  FFMA R9, R10, R35, R9 ;  /* 0x000000230a097223 */ /* 0x000fe20000000009 */
[C---:B------:R-:W-:Y:S01]  /*3240*/  FFMA R10, R32.reuse, R39, R51 ;  /* 0x00000027200a7223 */ /* 0x040fe20000000033 */
[C---:B------:R-:W-:Y:S01]  /*3250*/  FFMA R48, R39.reuse, R33, R48 ;  /* 0x0000002127307223 */ /* 0x040fe20000000030 */
[CC--:B------:R-:W-:Y:S01]  /*3260*/  FFMA R50, R39.reuse, R34.reuse, R50 ;  /* 0x0000002227327223 */ /* 0x0c0fe20000000032 */
[----:B------:R-:W-:Y:S01]  /*3270*/  FFMA R51, R39, R35, R37 ;  /* 0x0000002327337223 */ /* 0x000fe20000000025 */
[----:B------:R-:W-:Y:S01]  /*3280*/  FFMA R47, R32, R17, R47 ;  /* 0x00000011202f7223 */ /* 0x000fe2000000002f */
[----:B------:R-:W0:Y:S01]  /*3290*/  LDS.128 R36, [R45+0x1f0] ;  /* 0x0001f0002d247984 */ /* 0x000e220000000c00 */
[C---:B------:R-:W-:Y:S01]  /*32a0*/  FFMA R46, R17.reuse, R33, R46 ;  /* 0x00000021112e7223 */ /* 0x040fe2000000002e */
[C---:B------:R-:W-:Y:S01]  /*32b0*/  FFMA R25, R17.reuse, R34, R25 ;  /* 0x0000002211197223 */ /* 0x040fe20000000019 */
[----:B------:R-:W-:Y:S01]  /*32c0*/  FFMA R49, R17, R35, R49 ;  /* 0x0000002311317223 */ /* 0x000fe20000000031 */
[C---:B-1----:R-:W-:Y:S01]  /*32d0*/  FFMA R8, R20.reuse, R33, R8 ;  /* 0x0000002114087223 */ /* 0x042fe20000000008 */
[C---:B------:R-:W-:Y:S01]  /*32e0*/  FFMA R32, R20.reuse, R32, R27 ;  /* 0x0000002014207223 */ /* 0x040fe2000000001b */
[C---:B------:R-:W-:Y:S01]  /*32f0*/  FFMA R52, R20.reuse, R34, R52 ;  /* 0x0000002214347223 */ /* 0x040fe20000000034 */
[----:B------:R-:W-:Y:S01]  /*3300*/  FFMA R33, R20, R35, R26 ;  /* 0x0000002314217223 */ /* 0x000fe2000000001a */
[C---:B--2---:R-:W-:Y:S01]  /*3310*/  FFMA R47, R13.reuse, R18, R47 ;  /* 0x000000120d2f7223 */ /* 0x044fe2000000002f */
[C---:B------:R-:W-:Y:S01]  /*3320*/  FFMA R46, R18.reuse, R14, R46 ;  /* 0x0000000e122e7223 */ /* 0x040fe2000000002e */
[----:B------:R-:W-:Y:S01]  /*3330*/  FFMA R25, R18, R15, R25 ;  /* 0x0000000f12197223 */ /* 0x000fe20000000019 */
[C---:B---3--:R-:W-:Y:S01]  /*3340*/  FFMA R49, R12.reuse, R18, R49 ;  /* 0x000000120c317223 */ /* 0x048fe20000000031 */
        /* <DEDUP_REMOVED lines=13> */
[----:B------:R-:W-:Y:S01]  /*3420*/  FFMA R51, R36, R12, R51 ;  /* 0x0000000c24337223 */ /* 0x000fe20000000033 */
[----:B------:R-:W0:Y:S04]  /*3430*/  LDS.128 R8, [R45+0x170] ;  /* 0x000170002d087984 */ /* 0x000e280000000c00 */
[----:B------:R-:W3:Y:S04]  /*3440*/  LDS.128 R12, [R44+0xdf0] ;  /* 0x000df0002c0c7984 */ /* 0x000ee80000000c00 */
[----:B------:R-:W4:Y:S01]  /*3450*/  LDS R36, [R44+0xdec] ;  /* 0x000dec002c247984 */ /* 0x000f220000000800 */
[----:B-1----:R-:W-:Y:S01]  /*3460*/  FFMA R27, R22, R17, R27 ;  /* 0x00000011161b7223 */ /* 0x002fe2000000001b */
[C---:B------:R-:W-:Y:S01]  /*3470*/  FFMA R52, R16.reuse, R37, R34 ;  /* 0x0000002510347223 */ /* 0x040fe20000000022 */
[----:B------:R-:W-:Y:S01]  /*3480*/  FFMA R47, R16, R19, R47 ;  /* 0x00000013102f7223 */ /* 0x000fe2000000002f */
[C---:B------:R-:W-:Y:S01]  /*3490*/  FFMA R46, R19.reuse, R17, R46 ;  /* 0x00000011132e7223 */ /* 0x040fe2000000002e */
[C---:B--2---:R-:W-:Y:S01]  /*34a0*/  FFMA R26, R20.reuse, R22, R26 ;  /* 0x00000016141a7223 */ /* 0x044fe2000000001a */
[C---:B------:R-:W-:Y:S01]  /*34b0*/  FFMA R25, R20.reuse, R19, R25 ;  /* 0x0000001314197223 */ /* 0x040fe20000000019 */
[----:B------:R-:W-:Y:S01]  /*34c0*/  FFMA R49, R19, R21, R49 ;  /* 0x0000001513317223 */ /* 0x000fe20000000031 */
[----:B------:R-:W-:Y:S01]  /*34d0*/  FFMA R50, R20, R37, R50 ;  /* 0x0000002514327223 */ /* 0x000fe20000000032 */
[C---:B------:R-:W-:Y:S01]  /*34e0*/  FFMA R51, R37.reuse, R21, R51 ;  /* 0x0000001525337223 */ /* 0x040fe20000000033 */
[-C--:B------:R-:W-:Y:S01]  /*34f0*/  FFMA R48, R37, R17.reuse, R48 ;  /* 0x0000001125307223 */ /* 0x080fe20000000030 */
[C---:B0-----:R-:W-:Y:S01]  /*3500*/  FFMA R31, R8.reuse, R17, R31 ;  /* 0x00000011081f7223 */ /* 0x041fe2000000001f */
[C---:B------:R-:W-:Y:S01]  /*3510*/  FFMA R53, R8.reuse, R16, R53 ;  /* 0x0000001008357223 */ /* 0x040fe20000000035 */
[----:B------:R-:W-:Y:S01]  /*3520*/  FFMA R20, R8, R20, R30 ;  /* 0x0000001408147223 */ /* 0x000fe2000000001e */
[----:B---3--:R-:W-:Y:S01]  /*3530*/  FFMA R15, R16, R22, R32 ;  /* 0x00000016100f7223 */ /* 0x008fe20000000020 */
[-C--:B------:R-:W-:Y:S01]  /*3540*/  FFMA R22, R22, R21.reuse, R33 ;  /* 0x0000001516167223 */ /* 0x080fe20000000021 */
[----:B------:R-:W-:Y:S01]  /*3550*/  FFMA R21, R8, R21, R18 ;  /* 0x0000001508157223 */ /* 0x000fe20000000012 */
[----:B------:R-:W0:Y:S01]  /*3560*/  LDS.128 R32, [R45+0xf0] ;  /* 0x0000f0002d207984 */ /* 0x000e220000000c00 */
[C---:B------:R-:W-:Y:S01]  /*3570*/  FFMA R37, R12.reuse, R9, R31 ;  /* 0x000000090c257223 */ /* 0x040fe2000000001f */
[----:B------:R-:W-:Y:S01]  /*3580*/  FFMA R8, R12, R23, R27 ;  /* 0x000000170c087223 */ /* 0x000fe2000000001b */
[C---:B----4-:R-:W-:Y:S01]  /*3590*/  FFMA R53, R36.reuse, R9, R53 ;  /* 0x0000000924357223 */ /* 0x050fe20000000035 */
[----:B------:R-:W1:Y:S01]  /*35a0*/  LDS.128 R16, [R44+0xe70] ;  /* 0x000e70002c107984 */ /* 0x000e620000000c00 */
[-C--:B------:R-:W-:Y:S01]  /*35b0*/  FFMA R31, R9, R13.reuse, R20 ;  /* 0x0000000d091f7223 */ /* 0x080fe20000000014 */
[C---:B------:R-:W-:Y:S01]  /*35c0*/  FFMA R26, R23.reuse, R13, R26 ;  /* 0x0000000d171a7223 */ /* 0x040fe2000000001a */
[-C--:B------:R-:W-:Y:S01]  /*35d0*/  FFMA R27, R23, R14.reuse, R22 ;  /* 0x0000000e171b7223 */ /* 0x080fe20000000016 */
[----:B------:R-:W-:Y:S01]  /*35e0*/  FFMA R30, R36, R23, R15 ;  /* 0x00000017241e7223 */ /* 0x000fe2000000000f */
[----:B------:R-:W-:Y:S01]  /*35f0*/  FFMA R9, R9, R14, R21 ;  /* 0x0000000e09097223 */ /* 0x000fe20000000015 */
[----:B------:R-:W-:Y:S01]  /*3600*/  FFMA R48, R12, R38, R48 ;  /* 0x000000260c307223 */ /* 0x000fe20000000030 */
[----:B------:R-:W2:Y:S01]  /*3610*/  LDS.128 R20, [R45+0x70] ;  /* 0x000070002d147984 */ /* 0x000ea20000000c00 */
[CC--:B------:R-:W-:Y:S01]  /*3620*/  FFMA R50, R38.reuse, R13.reuse, R50 ;  /* 0x0000000d26327223 */ /* 0x0c0fe20000000032 */
[----:B------:R-:W-:Y:S01]  /*3630*/  FFMA R51, R38, R14, R51 ;  /* 0x0000000e26337223 */ /* 0x000fe20000000033 */
[----:B------:R-:W-:Y:S01]  /*3640*/  FFMA R52, R36, R38, R52 ;  /* 0x0000002624347223 */ /* 0x000fe20000000034 */
[C---:B0-----:R-:W-:Y:S01]  /*3650*/  FFMA R46, R32.reuse, R12, R46 ;  /* 0x0000000c202e7223 */ /* 0x041fe2000000002e */
[C---:B------:R-:W-:Y:S01]  /*3660*/  FFMA R25, R32.reuse, R13, R25 ;  /* 0x0000000d20197223 */ /* 0x040fe20000000019 */
[C---:B------:R-:W-:Y:S01]  /*3670*/  FFMA R49, R32.reuse, R14, R49 ;  /* 0x0000000e20317223 */ /* 0x040fe20000000031 */
[----:B------:R-:W-:Y:S01]  /*3680*/  FFMA R47, R32, R36, R47 ;  /* 0x00000024202f7223 */ /* 0x000fe2000000002f */
[----:B------:R-:W0:Y:S01]  /*3690*/  LDS.128 R12, [R44+0xef0] ;  /* 0x000ef0002c0c7984 */ /* 0x000e220000000c00 */
[-C--:B-1----:R-:W-:Y:S01]  /*36a0*/  FFMA R32, R33, R18.reuse, R25 ;  /* 0x0000001221207223 */ /* 0x082fe20000000019 */
[----:B------:R-:W-:Y:S01]  /*36b0*/  FFMA R25, R10, R17, R37 ;  /* 0x000000110a197223 */ /* 0x000fe20000000025 */
[C---:B------:R-:W-:Y:S01]  /*36c0*/  FFMA R52, R16.reuse, R39, R52 ;  /* 0x0000002710347223 */ /* 0x040fe20000000034 */
[----:B------:R-:W1:Y:S01]  /*36d0*/  LDS R12, [R44+0xf00] ;  /* 0x000f00002c0c7984 */ /* 0x000e620000000800 */
[C---:B------:R-:W-:Y:S01]  /*36e0*/  FFMA R48, R39.reuse, R17, R48 ;  /* 0x0000001127307223 */ /* 0x040fe20000000030 */
[C---:B------:R-:W-:Y:S01]  /*36f0*/  FFMA R50, R39.reuse, R18, R50 ;  /* 0x0000001227327223 */ /* 0x040fe20000000032 */
[----:B------:R-:W-:Y:S01]  /*3700*/  FFMA R51, R39, R19, R51 ;  /* 0x0000001327337223 */ /* 0x000fe20000000033 */
[C---:B------:R-:W-:Y:S01]  /*3710*/  FFMA R47, R16.reuse, R33, R47 ;  /* 0x00000021102f7223 */ /* 0x040fe2000000002f */
[C---:B------:R-:W-:Y:S01]  /*3720*/  FFMA R46, R33.reuse, R17, R46 ;  /* 0x00000011212e7223 */ /* 0x040fe2000000002e */
[----:B------:R-:W-:Y:S01]  /*3730*/  FFMA R53, R16, R10, R53 ;  /* 0x0000000a10357223 */ /* 0x000fe20000000035 */
[C---:B------:R-:W-:Y:S01]  /*3740*/  FFMA R31, R10.reuse, R18, R31 ;  /* 0x000000120a1f7223 */ /* 0x040fe2000000001f */
[----:B------:R-:W3:Y:S01]  /*3750*/  LDS.128 R36, [R45+0x200] ;  /* 0x000200002d247984 */ /* 0x000ee20000000c00 */
[-C--:B------:R-:W-:Y:S01]  /*3760*/  FFMA R33, R33, R19.reuse, R49 ;  /* 0x0000001321217223 */ /* 0x080fe20000000031 */
[----:B------:R-:W-:Y:S01]  /*3770*/  FFMA R10, R10, R19, R9 ;  /* 0x000000130a0a7223 */ /* 0x000fe20000000009 */
[C---:B--2---:R-:W-:Y:S01]  /*3780*/  FFMA R30, R20.reuse, R16, R30 ;  /* 0x00000010141e7223 */ /* 0x044fe2000000001e */
[C---:B------:R-:W-:Y:S01]  /*3790*/  FFMA R16, R20.reuse, R17, R8 ;  /* 0x0000001114107223 */ /* 0x040fe20000000008 */
[C---:B------:R-:W-:Y:S01]  /*37a0*/  FFMA R18, R20.reuse, R18, R26 ;  /* 0x0000001214127223 */ /* 0x040fe2000000001a */
[----:B------:R-:W-:Y:S01]  /*37b0*/  FFMA R19, R20, R19, R27 ;  /* 0x0000001314137223 */ /* 0x000fe2000000001b */
[----:B------:R-:W2:Y:S04]  /*37c0*/  LDS.64 R8, [R44+0xf78] ;  /* 0x000f78002c087984 */ /* 0x000ea80000000a00 */
[----:B------:R-:W4:Y:S04]  /*37d0*/  LDS.64 R26, [R44+0xf80] ;  /* 0x000f80002c1a7984 */ /* 0x000f280000000a00 */
[----:B------:R-:W5:Y:S01]  /*37e0*/  LDS R20, [R44+0xffc] ;  /* 0x000ffc002c147984 */ /* 0x000f620000000800 */
[----:B0-----:R-:W-:Y:S01]  /*37f0*/  FFMA R57, R13, R21, R30 ;  /* 0x000000150d397223 */ /* 0x001fe2000000001e */
[C---:B------:R-:W-:Y:S01]  /*3800*/  FFMA R49, R21.reuse, R14, R16 ;  /* 0x0000000e15317223 */ /* 0x040fe20000000010 */
[----:B------:R-:W-:Y:S01]  /*3810*/  FFMA R55, R21, R15, R18 ;  /* 0x0000000f15377223 */ /* 0x000fe20000000012 */
[C---:B------:R-:W-:Y:S01]  /*3820*/  FFMA R30, R13.reuse, R34, R47 ;  /* 0x000000220d1e7223 */ /* 0x040fe2000000002f */
[----:B-1----:R-:W-:Y:S01]  /*3830*/  FFMA R21, R12, R21, R19 ;  /* 0x000000150c157223 */ /* 0x002fe20000000013 */
[CC--:B------:R-:W-:Y:S01]  /*3840*/  FFMA R46, R34.reuse, R14.reuse, R46 ;  /* 0x0000000e222e7223 */ /* 0x0c0fe2000000002e */
[----:B------:R-:W0:Y:S01]  /*3850*/  LDS.128 R16, [R44+0x1000] ;  /* 0x001000002c107984 */ /* 0x000e220000000c00 */
[----:B------:R-:W-:Y:S01]  /*3860*/  FFMA R32, R34, R15, R32 ;  /* 0x0000000f22207223 */ /* 0x000fe20000000020 */
[----:B------:R-:W-:Y:S01]  /*3870*/  FFMA R53, R13, R11, R53 ;  /* 0x0000000b0d357223 */ /* 0x000fe20000000035 */
[C---:B------:R-:W-:Y:S01]  /*3880*/  FFMA R25, R11.reuse, R14, R25 ;  /* 0x0000000e0b197223 */ /* 0x040fe20000000019 */
[----:B------:R-:W-:Y:S01]  /*3890*/  FFMA R31, R11, R15, R31 ;  /* 0x0000000f0b1f7223 */ /* 0x000fe2000000001f */
[C---:B------:R-:W-:Y:S01]  /*38a0*/  FFMA R34, R12.reuse, R34, R33 ;  /* 0x000000220c227223 */ /* 0x040fe20000000021 */
[----:B------:R-:W-:Y:S01]  /*38b0*/  FFMA R11, R12, R11, R10 ;  /* 0x0000000b0c0b7223 */ /* 0x000fe2000000000a */
[C---:B---3--:R-:W-:Y:S01]  /*38c0*/  FFMA R52, R36.reuse, R13, R52 ;  /* 0x0000000d24347223 */ /* 0x048fe20000000034 */
[C---:B------:R-:W-:Y:S01]  /*38d0*/  FFMA R48, R36.reuse, R14, R48 ;  /* 0x0000000e24307223 */ /* 0x040fe20000000030 */
[C---:B------:R-:W-:Y:S01]  /*38e0*/  FFMA R50, R36.reuse, R15, R50 ;  /* 0x0000000f24327223 */ /* 0x040fe20000000032 */
[----:B------:R-:W-:Y:S01]  /*38f0*/  FFMA R12, R36, R12, R51 ;  /* 0x0000000c240c7223 */ /* 0x000fe20000000033 */
[C---:B--2---:R-:W-:Y:S01]  /*3900*/  FFMA R57, R8.reuse, R22, R57 ;  /* 0x0000001608397223 */ /* 0x044fe20000000039 */
[C---:B------:R-:W-:Y:S01]  /*3910*/  FFMA R15, R8.reuse, R35, R30 ;  /* 0x00000023080f7223 */ /* 0x040fe2000000001e */
[CC--:B------:R-:W-:Y:S01]  /*3920*/  FFMA R10, R8.reuse, R28.reuse, R53 ;  /* 0x0000001c080a7223 */ /* 0x0c0fe20000000035 */
[----:B------:R-:W-:Y:S01]  /*3930*/  FFMA R33, R8, R37, R52 ;  /* 0x0000002508217223 */ /* 0x000fe20000000034 */
[-C--:B------:R-:W-:Y:S01]  /*3940*/  FFMA R49, R22, R9.reuse, R49 ;  /* 0x0000000916317223 */ /* 0x080fe20000000031 */
[CC--:B------:R-:W-:Y:S01]  /*3950*/  FFMA R13, R35.reuse, R9.reuse, R46 ;  /* 0x00000009230d7223 */ /* 0x0c0fe2000000002e */
[----:B------:R-:W-:Y:S01]  /*3960*/  FFMA R25, R28, R9, R25 ;  /* 0x000000091c197223 */ /* 0x000fe20000000019 */
[----:B----4-:R-:W-:Y:S01]  /*3970*/  FFMA R21, R22, R27, R21 ;  /* 0x0000001b16157223 */ /* 0x010fe20000000015 */
[C---:B------:R-:W-:Y:S01]  /*3980*/  FFMA R39, R26.reuse, R35, R32 ;  /* 0x000000231a277223 */ /* 0x040fe20000000020 */
[-C--:B------:R-:W-:Y:S01]  /*3990*/  FFMA R45, R35, R27.reuse, R34 ;  /* 0x0000001b232d7223 */ /* 0x080fe20000000022 */
[----:B------:R-:W-:Y:S01]  /*39a0*/  FFMA R14, R26, R28, R31 ;  /* 0x0000001c1a0e7223 */ /* 0x000fe2000000001f */
[----:B------:R-:W-:Y:S01]  /*39b0*/  FFMA R11, R28, R27, R11 ;  /* 0x0000001b1c0b7223 */ /* 0x000fe2000000000b */
[C---:B------:R-:W-:Y:S01]  /*39c0*/  FFMA R9, R37.reuse, R9, R48 ;  /* 0x0000000925097223 */ /* 0x040fe20000000030 */
[C---:B------:R-:W-:Y:S01]  /*39d0*/  FFMA R8, R26.reuse, R22, R55 ;  /* 0x000000161a087223 */ /* 0x040fe20000000037 */
[----:B------:R-:W-:Y:S01]  /*39e0*/  FFMA R31, R26, R37, R50 ;  /* 0x000000251a1f7223 */ /* 0x000fe20000000032 */
[----:B------:R-:W-:Y:S01]  /*39f0*/  FFMA R27, R37, R27, R12 ;  /* 0x0000001b251b7223 */ /* 0x000fe2000000000c */
[C---:B-----5:R-:W-:Y:S01]  /*3a00*/  FFMA R34, R20.reuse, R38, R33 ;  /* 0x0000002614227223 */ /* 0x060fe20000000021 */
[C---:B------:R-:W-:Y:S01]  /*3a10*/  FFMA R54, R20.reuse, R23, R57 ;  /* 0x0000001714367223 */ /* 0x040fe20000000039 */
[C---:B------:R-:W-:Y:S01]  /*3a20*/  FFMA R36, R20.reuse, R24, R15 ;  /* 0x0000001814247223 */ /* 0x040fe2000000000f */
[----:B------:R-:W-:Y:S01]  /*3a30*/  FFMA R35, R20, R29, R10 ;  /* 0x0000001d14237223 */ /* 0x000fe2000000000a */
[----:B0-----:R-:W-:Y:S01]  /*3a40*/  FFMA R53, R16, R23, R49 ;  /* 0x0000001710357223 */ /* 0x001fe20000000031 */
[-C--:B------:R-:W-:Y:S01]  /*3a50*/  FFMA R48, R24, R17.reuse, R39 ;  /* 0x0000001118307223 */ /* 0x080fe20000000027 */
[C---:B------:R-:W-:Y:S01]  /*3a60*/  FFMA R51, R23.reuse, R17, R8 ;  /* 0x0000001117337223 */ /* 0x040fe20000000008 */
[----:B------:R-:W-:Y:S01]  /*3a70*/  FFMA R52, R23, R18, R21 ;  /* 0x0000001217347223 */ /* 0x000fe20000000015 */
[----:B------:R-:W-:Y:S01]  /*3a80*/  FFMA R50, R16, R24, R13 ;  /* 0x0000001810327223 */ /* 0x000fe2000000000d */
[-C--:B------:R-:W-:Y:S01]  /*3a90*/  FFMA R49, R24, R18.reuse, R45 ;  /* 0x0000001218317223 */ /* 0x080fe2000000002d */
[C---:B------:R-:W-:Y:S01]  /*3aa0*/  FFMA R47, R16.reuse, R29, R25 ;  /* 0x0000001d102f7223 */ /* 0x040fe20000000019 */
[CC--:B------:R-:W-:Y:S01]  /*3ab0*/  FFMA R39, R29.reuse, R17.reuse, R14 ;  /* 0x000000111d277223 */ /* 0x0c0fe2000000000e */
[----:B------:R-:W-:Y:S01]  /*3ac0*/  FFMA R37, R29, R18, R11 ;  /* 0x000000121d257223 */ /* 0x000fe2000000000b */
[----:B------:R-:W-:Y:S01]  /*3ad0*/  FFMA R32, R16, R38, R9 ;  /* 0x0000002610207223 */ /* 0x000fe20000000009 */
[C---:B------:R-:W-:Y:S01]  /*3ae0*/  FFMA R33, R38.reuse, R17, R31 ;  /* 0x0000001126217223 */ /* 0x040fe2000000001f */
[----:B------:R-:W-:Y:S01]  /*3af0*/  FFMA R46, R38, R18, R27 ;  /* 0x00000012262e7223 */ /* 0x000fe2000000001b */
[----:B------:R-:W-:Y:S06]  /*3b00*/  BAR.SYNC.DEFER_BLOCKING 0x0 ;  /* 0x0000000000007b1d */ /* 0x000fec0000010000 */
[----:B------:R-:W-:Y:S05]  /*3b10*/  @P0 BRA `(.L_x_6) ;  /* 0xffffffc800380947 */ /* 0x000fea000383ffff */
.L_x_0:
[----:B------:R-:W0:Y:S01]  /*3b20*/  S2R R2, SR_TID.Y ;  /* 0x0000000000027919 */ /* 0x000e220000002200 */
[----:B------:R-:W1:Y:S01]  /*3b30*/  LDCU UR6, c[0x0][0x398] ;  /* 0x00007300ff0677ac */ /* 0x000e620008000800 */
[----:B------:R-:W-:Y:S01]  /*3b40*/  BSSY.RECONVERGENT B0, `(.L_x_7) ;  /* 0x0000032000007945 */ /* 0x000fe20003800200 */
[----:B------:R-:W-:Y:S02]  /*3b50*/  IADD3 R8, PT, PT, R43, 0x3, RZ ;  /* 0x000000032b087810 */ /* 0x000fe40007ffe0ff */
[----:B0-----:R-:W-:-:S04]  /*3b60*/  SHF.L.U32 R3, R2, 0x2, RZ ;  /* 0x0000000202037819 */ /* 0x001fc800000006ff */
[----:B------:R-:W-:-:S04]  /*3b70*/  LEA R0, R0, R3, 0x5 ;  /* 0x0000000300007211 */ /* 0x000fc800078e28ff */
[----:B-1----:R-:W-:-:S13]  /*3b80*/  ISETP.GE.AND P0, PT, R0, UR6, PT ;  /* 0x0000000600007c0c */ /* 0x002fda000bf06270 */
[----:B------:R-:W-:Y:S05]  /*3b90*/  @P0 BRA `(.L_x_8) ;  /* 0x0000000000b00947 */ /* 0x000fea0003800000 */
[----:B------:R-:W-:Y:S01]  /*3ba0*/  ISETP.GE.AND P0, PT, R8, UR6, PT ;  /* 0x0000000608007c0c */ /* 0x000fe2000bf06270 */
[----:B------:R-:W-:-:S12]  /*3bb0*/  IMAD R5, R0, UR6, R43 ;  /* 0x0000000600057c24 */ /* 0x000fd8000f8e022b */
[----:B------:R-:W-:Y:S05]  /*3bc0*/  @P0 BRA `(.L_x_9) ;  /* 0x00000000003c0947 */ /* 0x000fea0003800000 */
[----:B------:R-:W0:Y:S01]  /*3bd0*/  LDC.64 R2, c[0x0][0x390] ;  /* 0x0000e400ff027b82 */ /* 0x000e220000000a00 */
[----:B------:R-:W1:Y:S01]  /*3be0*/  LDCU UR4, c[0x0][0x3a0] ;  /* 0x00007400ff0477ac */ /* 0x000e620008000800 */
[----:B------:R-:W2:Y:S01]  /*3bf0*/  LDCU UR5, c[0x0][0x39c] ;  /* 0x00007380ff0577ac */ /* 0x000ea20008000800 */
[----:B0-----:R-:W-:-:S05]  /*3c00*/  IMAD.WIDE R2, R5, 0x4, R2 ;  /* 0x0000000405027825 */ /* 0x001fca00078e0202 */
[----:B------:R-:W1:Y:S02]  /*3c10*/  LDG.E.128 R4, desc[UR8][R2.64] ;  /* 0x0000000802047981 */ /* 0x000e64000c1e1d00 */
[----:B-1----:R-:W-:Y:S01]  /*3c20*/  FMUL R9, R4, UR4 ;  /* 0x0000000404097c20 */ /* 0x002fe20008400000 */
[----:B------:R-:W-:Y:S01]  /*3c30*/  FMUL R10, R5, UR4 ;  /* 0x00000004050a7c20 */ /* 0x000fe20008400000 */
[----:B------:R-:W-:Y:S01]  /*3c40*/  FMUL R6, R6, UR4 ;  /* 0x0000000406067c20 */ /* 0x000fe20008400000 */
[----:B------:R-:W-:Y:S01]  /*3c50*/  FMUL R7, R7, UR4 ;  /* 0x0000000407077c20 */ /* 0x000fe20008400000 */
[----:B--2---:R-:W-:Y:S01]  /*3c60*/  FFMA R4, R54, UR5, R9 ;  /* 0x0000000536047c23 */ /* 0x004fe20008000009 */
[----:B------:R-:W-:Y:S01]  /*3c70*/  FFMA R5, R53, UR5, R10 ;  /* 0x0000000535057c23 */ /* 0x000fe2000800000a */
[----:B------:R-:W-:Y:S01]  /*3c80*/  FFMA R6, R51, UR5, R6 ;  /* 0x0000000533067c23 */ /* 0x000fe20008000006 */
[----:B------:R-:W-:-:S05]  /*3c90*/  FFMA R7, R52, UR5, R7 ;  /* 0x0000000534077c23 */ /* 0x000fca0008000007 */
[----:B------:R1:W-:Y:S01]  /*3ca0*/  STG.E.128 desc[UR8][R2.64], R4 ;  /* 0x0000000402007986 */ /* 0x0003e2000c101d08 */
[----:B------:R-:W-:Y:S05]  /*3cb0*/  BRA `(.L_x_8) ;  /* 0x0000000000687947 */ /* 0x000fea0003800000 */
.L_x_9:
[----:B------:R-:W0:Y:S01]  /*3cc0*/  LDC.64 R2, c[0x0][0x390] ;  /* 0x0000e400ff027b82 */ /* 0x000e220000000a00 */
[C---:B------:R-:W-:Y:S02]  /*3cd0*/  IADD3 R4, PT, PT, R43.reuse, 0x1, RZ ;  /* 0x000000012b047810 */ /* 0x040fe40007ffe0ff */
[----:B------:R-:W-:Y:S02]  /*3ce0*/  ISETP.GE.AND P0, PT, R43, UR6, PT ;  /* 0x000000062b007c0c */ /* 0x000fe4000bf06270 */
[----:B------:R-:W-:-:S11]  /*3cf0*/  ISETP.GE.AND P1, PT, R4, UR6, PT ;  /* 0x0000000604007c0c */ /* 0x000fd6000bf26270 */
[----:B------:R-:W1:Y:S01]  /*3d00*/  @!P0 LDC R7, c[0x0][0x3a0] ;  /* 0x0000e800ff078b82 */ /* 0x000e620000000800 */
[----:B0-----:R-:W-:-:S07]  /*3d10*/  IMAD.WIDE R2, R5, 0x4, R2 ;  /* 0x0000000405027825 */ /* 0x001fce00078e0202 */
[----:B------:R-:W0:Y:S01]  /*3d20*/  @!P1 LDC R10, c[0x0][0x39c] ;  /* 0x0000e700ff0a9b82 */ /* 0x000e220000000800 */
[----:B------:R-:W2:Y:S04]  /*3d30*/  @!P1 LDG.E R6, desc[UR8][R2.64+0x4] ;  /* 0x0000040802069981 */ /* 0x000ea8000c1e1900 */
[----:B------:R-:W1:Y:S03]  /*3d40*/  @!P0 LDG.E R4, desc[UR8][R2.64] ;  /* 0x0000000802048981 */ /* 0x000e66000c1e1900 */
[----:B------:R-:W3:Y:S08]  /*3d50*/  @!P0 LDC R5, c[0x0][0x39c] ;  /* 0x0000e700ff058b82 */ /* 0x000ef00000000800 */
[----:B------:R-:W2:Y:S01]  /*3d60*/  @!P1 LDC R9, c[0x0][0x3a0] ;  /* 0x0000e800ff099b82 */ /* 0x000ea20000000800 */
[----:B0-----:R-:W-:Y:S01]  /*3d70*/  @!P1 FMUL R53, R53, R10 ;  /* 0x0000000a35359220 */ /* 0x001fe20000400000 */
[----:B---3--:R-:W-:-:S03]  /*3d80*/  @!P0 FMUL R5, R54, R5 ;  /* 0x0000000536058220 */ /* 0x008fc60000400000 */
[----:B--2---:R-:W-:Y:S01]  /*3d90*/  @!P1 FFMA R53, R6, R9, R53 ;  /* 0x0000000906359223 */ /* 0x004fe20000000035 */
[----:B-1----:R-:W-:-:S04]  /*3da0*/  @!P0 FFMA R5, R4, R7, R5 ;  /* 0x0000000704058223 */ /* 0x002fc80000000005 */
[----:B------:R0:W-:Y:S01]  /*3db0*/  @!P1 STG.E desc[UR8][R2.64+0x4], R53 ;  /* 0x0000043502009986 */ /* 0x0001e2000c101908 */
[----:B------:R-:W-:-:S03]  /*3dc0*/  IADD3 R4, PT, PT, R43, 0x2, RZ ;  /* 0x000000022b047810 */ /* 0x000fc60007ffe0ff */
[----:B------:R0:W-:Y:S01]  /*3dd0*/  @!P0 STG.E desc[UR8][R2.64], R5 ;  /* 0x0000000502008986 */ /* 0x0001e2000c101908 */
[----:B------:R-:W-:-:S13]  /*3de0*/  ISETP.GE.AND P0, PT, R4, UR6, PT ;  /* 0x0000000604007c0c */ /* 0x000fda000bf06270 */
[----:B0-----:R-:W-:Y:S05]  /*3df0*/  @P0 BRA `(.L_x_8) ;  /* 0x0000000000180947 */ /* 0x001fea0003800000 */
[----:B------:R-:W2:Y:S01]  /*3e00*/  LDG.E R4, desc[UR8][R2.64+0x8] ;  /* 0x0000080802047981 */ /* 0x000ea2000c1e1900 */
[----:B------:R-:W0:Y:S01]  /*3e10*/  LDCU UR4, c[0x0][0x39c] ;  /* 0x00007380ff0477ac */ /* 0x000e220008000800 */
[----:B------:R-:W2:Y:S01]  /*3e20*/  LDCU UR5, c[0x0][0x3a0] ;  /* 0x00007400ff0577ac */ /* 0x000ea20008000800 */
[----:B0-----:R-:W-:-:S04]  /*3e30*/  FMUL R51, R51, UR4 ;  /* 0x0000000433337c20 */ /* 0x001fc80008400000 */
[----:B--2---:R-:W-:-:S05]  /*3e40*/  FFMA R51, R4, UR5, R51 ;  /* 0x0000000504337c23 */ /* 0x004fca0008000033 */
[----:B------:R0:W-:Y:S02]  /*3e50*/  STG.E desc[UR8][R2.64+0x8], R51 ;  /* 0x0000083302007986 */ /* 0x0001e4000c101908 */
.L_x_8:
[----:B------:R-:W-:Y:S05]  /*3e60*/  BSYNC.RECONVERGENT B0 ;  /* 0x0000000000007941 */ /* 0x000fea0003800200 */
.L_x_7:
[----:B01----:R-:W-:Y:S01]  /*3e70*/  IADD3 R2, PT, PT, R0, 0x1, RZ ;  /* 0x0000000100027810 */ /* 0x003fe20007ffe0ff */
[----:B------:R-:W-:Y:S03]  /*3e80*/  BSSY.RECONVERGENT B0, `(.L_x_10) ;  /* 0x000003b000007945 */ /* 0x000fe60003800200 */
[----:B------:R-:W-:-:S13]  /*3e90*/  ISETP.GE.AND P0, PT, R2, UR6, PT ;  /* 0x0000000602007c0c */ /* 0x000fda000bf06270 */
[----:B------:R-:W-:Y:S05]  /*3ea0*/  @P0 BRA `(.L_x_11) ;  /* 0x0000000000e00947 */ /* 0x000fea0003800000 */
[----:B------:R-:W-:Y:S01]  /*3eb0*/  IMAD R2, R2, UR6, RZ ;  /* 0x0000000602027c24 */ /* 0x000fe2000f8e02ff */
[----:B------:R-:W-:-:S04]  /*3ec0*/  ISETP.LT.AND P1, PT, R8, UR6, PT ;  /* 0x0000000608007c0c */ /* 0x000fc8000bf21270 */
[----:B------:R-:W-:Y:S02]  /*3ed0*/  LOP3.LUT P0, RZ, R2, 0x3, RZ, 0xc0, !PT ;  /* 0x0000000302ff7812 */ /* 0x000fe4000780c0ff */
[----:B------:R-:W-:-:S11]  /*3ee0*/  IADD3 R5, PT, PT, R43, R2, RZ ;  /* 0x000000022b057210 */ /* 0x000fd60007ffe0ff */
[----:B------:R-:W-:Y:S05]  /*3ef0*/  @!P0 BRA P1, `(.L_x_12) ;  /* 0x0000000000948947 */ /* 0x000fea0000800000 */
[----:B------:R-:W0:Y:S01]  /*3f00*/  LDC.64 R2, c[0x0][0x390] ;  /* 0x0000e400ff027b82 */ /* 0x000e220000000a00 */
[C---:B------:R-:W-:Y:S02]  /*3f10*/  ISETP.GE.AND P0, PT, R43.reuse, UR6, PT ;  /* 0x000000062b007c0c */ /* 0x040fe4000bf06270 */
[----:B------:R-:W-:-:S04]  /*3f20*/  IADD3 R4, PT, PT, R43, 0x1, RZ ;  /* 0x000000012b047810 */ /* 0x000fc80007ffe0ff */
[----:B------:R-:W-:-:S07]  /*3f30*/  ISETP.GE.AND P1, PT, R4, UR6, PT ;  /* 0x0000000604007c0c */ /* 0x000fce000bf26270 */
[----:B------:R-:W1:Y:S08]  /*3f40*/  @!P0 LDC R9, c[0x0][0x3a0] ;  /* 0x0000e800ff098b82 */ /* 0x000e700000000800 */
[----:B------:R-:W2:Y:S01]  /*3f50*/  @!P1 LDC R7, c[0x0][0x39c] ;  /* 0x0000e700ff079b82 */ /* 0x000ea20000000800 */
[----:B0-----:R-:W-:-:S05]  /*3f60*/  IMAD.WIDE R2, R5, 0x4, R2 ;  /* 0x0000000405027825 */ /* 0x001fca00078e0202 */
[----:B------:R-:W1:Y:S02]  /*3f70*/  @!P0 LDG.E R4, desc[UR8][R2.64] ;  /* 0x0000000802048981 */ /* 0x000e64000c1e1900 */
[----:B------:R-:W0:Y:S02]  /*3f80*/  @!P0 LDC R5, c[0x0][0x39c] ;  /* 0x0000e700ff058b82 */ /* 0x000e240000000800 */
[----:B------:R-:W3:Y:S01]  /*3f90*/  @!P1 LDG.E R6, desc[UR8][R2.64+0x4] ;  /* 0x0000040802069981 */ /* 0x000ee2000c1e1900 */
[----:B------:R-:W-:Y:S05]  /*3fa0*/  BSSY.RECONVERGENT B1, `(.L_x_13) ;  /* 0x0000012000017945 */ /* 0x000fea0003800200 */
[----:B------:R-:W3:Y:S01]  /*3fb0*/  @!P1 LDC R10, c[0x0][0x3a0] ;  /* 0x0000e800ff0a9b82 */ /* 0x000ee20000000800 */
[----:B--2---:R-:W-:Y:S01]  /*3fc0*/  @!P1 FMUL R7, R50, R7 ;  /* 0x0000000732079220 */ /* 0x004fe20000400000 */
[----:B0-----:R-:W-:-:S04]  /*3fd0*/  @!P0 FMUL R5, R36, R5 ;  /* 0x0000000524058220 */ /* 0x001fc80000400000 */
[----:B-1----:R-:W-:Y:S01]  /*3fe0*/  @!P0 FFMA R5, R4, R9, R5 ;  /* 0x0000000904058223 */ /* 0x002fe20000000005 */
[----:B------:R-:W-:Y:S01]  /*3ff0*/  IADD3 R4, PT, PT, R43, 0x2, RZ ;  /* 0x000000022b047810 */ /* 0x000fe20007ffe0ff */
[----:B---3--:R-:W-:-:S03]  /*4000*/  @!P1 FFMA R7, R6, R10, R7 ;  /* 0x0000000a06079223 */ /* 0x008fc60000000007 */
[----:B------:R0:W-:Y:S01]  /*4010*/  @!P0 STG.E desc[UR8][R2.64], R5 ;  /* 0x0000000502008986 */ /* 0x0001e2000c101908 */
[----:B------:R-:W-:-:S03]  /*4020*/  ISETP.GE.AND P0, PT, R4, UR6, PT ;  /* 0x0000000604007c0c */ /* 0x000fc6000bf06270 */
[----:B------:R0:W-:Y:S01]  /*4030*/  @!P1 STG.E desc[UR8][R2.64+0x4], R7 ;  /* 0x0000040702009986 */ /* 0x0001e2000c101908 */
[----:B------:R-:W-:-:S09]  /*4040*/  ISETP.GE.AND P1, PT, R8, UR6, PT ;  /* 0x0000000608007c0c */ /* 0x000fd2000bf26270 */
[----:B------:R-:W-:Y:S05]  /*4050*/  @P0 BRA `(.L_x_14) ;  /* 0x0000000000180947 */ /* 0x000fea0003800000 */
[----:B------:R-:W2:Y:S01]  /*4060*/  LDG.E R4, desc[UR8][R2.64+0x8] ;  /* 0x0000080802047981 */ /* 0x000ea2000c1e1900 */
[----:B------:R-:W0:Y:S01]  /*4070*/  LDCU UR4, c[0x0][0x39c] ;  /* 0x00007380ff0477ac */ /* 0x000e220008000800 */
[----:B------:R-:W2:Y:S01]  /*4080*/  LDCU UR5, c[0x0][0x3a0] ;  /* 0x00007400ff0577ac */ /* 0x000ea20008000800 */
[----:B0-----:R-:W-:-:S04]  /*4090*/  FMUL R5, R48, UR4 ;  /* 0x0000000430057c20 */ /* 0x001fc80008400000 */
[----:B--2---:R-:W-:-:S05]  /*40a0*/  FFMA R5, R4, UR5, R5 ;  /* 0x0000000504057c23 */ /* 0x004fca0008000005 */
[----:B------:R1:W-:Y:S02]  /*40b0*/  STG.E desc[UR8][R2.64+0x8], R5 ;  /* 0x0000080502007986 */ /* 0x0003e4000c101908 */
.L_x_14:
[----:B------:R-:W-:Y:S05]  /*40c0*/  BSYNC.RECONVERGENT B1 ;  /* 0x0000000000017941 */ /* 0x000fea0003800200 */
.L_x_13:
[----:B------:R-:W-:Y:S05]  /*40d0*/  @P1 BRA `(.L_x_11) ;  /* 0x0000000000541947 */ /* 0x000fea0003800000 */
[----:B------:R-:W2:Y:S01]  /*40e0*/  LDG.E R4, desc[UR8][R2.64+0xc] ;  /* 0x00000c0802047981 */ /* 0x000ea2000c1e1900 */
[----:B------:R-:W3:Y:S01]  /*40f0*/  LDCU UR4, c[0x0][0x39c] ;  /* 0x00007380ff0477ac */ /* 0x000ee20008000800 */
[----:B------:R-:W2:Y:S01]  /*4100*/  LDCU UR5, c[0x0][0x3a0] ;  /* 0x00007400ff0577ac */ /* 0x000ea20008000800 */
[----:B---3--:R-:W-:-:S04]  /*4110*/  FMUL R49, R49, UR4 ;  /* 0x0000000431317c20 */ /* 0x008fc80008400000 */
[----:B--2---:R-:W-:-:S05]  /*4120*/  FFMA R49, R4, UR5, R49 ;  /* 0x0000000504317c23 */ /* 0x004fca0008000031 */
[----:B------:R2:W-:Y:S01]  /*4130*/  STG.E desc[UR8][R2.64+0xc], R49 ;  /* 0x00000c3102007986 */ /* 0x0005e2000c101908 */
[----:B------:R-:W-:Y:S05]  /*4140*/  BRA `(.L_x_11) ;  /* 0x0000000000387947 */ /* 0x000fea0003800000 */
.L_x_12:
        /* <DEDUP_REMOVED lines=13> */
[----:B------:R0:W-:Y:S02]  /*4220*/  STG.E.128 desc[UR8][R2.64], R4 ;  /* 0x0000000402007986 */ /* 0x0001e4000c101d08 */
.L_x_11:
[----:B------:R-:W-:Y:S05]  /*4230*/  BSYNC.RECONVERGENT B0 ;  /* 0x0000000000007941 */ /* 0x000fea0003800200 */
.L_x_10:
[----:B012---:R-:W-:Y:S01]  /*4240*/  IADD3 R2, PT, PT, R0, 0x2, RZ ;  /* 0x0000000200027810 */ /* 0x007fe20007ffe0ff */
        /* <DEDUP_REMOVED lines=15> */
[----:B------:R-:W2:Y:S02]  /*4340*/  @!P0 LDG.E R4, desc[UR8][R2.64] ;  /* 0x0000000802048981 */ /* 0x000ea4000c1e1900 */
[----:B------:R-:W0:Y:S02]  /*4350*/  @!P1 LDC R10, c[0x0][0x39c] ;  /* 0x0000e700ff0a9b82 */ /* 0x000e240000000800 */
[----:B------:R-:W3:Y:S01]  /*4360*/  @!P1 LDG.E R5, desc[UR8][R2.64+0x4] ;  /* 0x0000040802059981 */ /* 0x000ee2000c1e1900 */
[----:B------:R-:W-:Y:S05]  /*4370*/  BSSY.RECONVERGENT B1, `(.L_x_18) ;  /* 0x0000012000017945 */ /* 0x000fea0003800200 */
[----:B------:R-:W3:Y:S01]  /*4380*/  @!P1 LDC R9, c[0x0][0x3a0] ;  /* 0x0000e800ff099b82 */ /* 0x000ee20000000800 */
[----:B-1----:R-:W-:Y:S01]  /*4390*/  @!P0 FMUL R35, R35, R6 ;  /* 0x0000000623238220 */ /* 0x002fe20000400000 */
[----:B0-----:R-:W-:-:S03]  /*43a0*/  @!P1 FMUL R6, R47, R10 ;  /* 0x0000000a2f069220 */ /* 0x001fc60000400000 */
[----:B--2---:R-:W-:Y:S01]  /*43b0*/  @!P0 FFMA R35, R4, R7, R35 ;  /* 0x0000000704238223 */ /* 0x004fe20000000023 */
        /* <DEDUP_REMOVED lines=8> */
[----:B------:R-:W1:Y:S01]  /*4440*/  LDCU UR4, c[0x0][0x39c] ;  /* 0x00007380ff0477ac */ /* 0x000e620008000800 */
[----:B------:R-:W2:Y:S01]  /*4450*/  LDCU UR5, c[0x0][0x3a0] ;  /* 0x00007400ff0577ac */ /* 0x000ea20008000800 */
[----:B-1----:R-:W-:-:S04]  /*4460*/  FMUL R39, R39, UR4 ;  /* 0x0000000427277c20 */ /* 0x002fc80008400000 */
[----:B--2---:R-:W-:-:S05]  /*4470*/  FFMA R39, R4, UR5, R39 ;  /* 0x0000000504277c23 */ /* 0x004fca0008000027 */
[----:B------:R1:W-:Y:S02]  /*4480*/  STG.E desc[UR8][R2.64+0x8], R39 ;  /* 0x0000082702007986 */ /* 0x0003e4000c101908 */
.L_x_19:
[----:B------:R-:W-:Y:S05]  /*4490*/  BSYNC.RECONVERGENT B1 ;  /* 0x0000000000017941 */ /* 0x000fea0003800200 */
.L_x_18:
        /* <DEDUP_REMOVED lines=8> */
.L_x_17:
        /* <DEDUP_REMOVED lines=14> */
.L_x_16:
[----:B------:R-:W-:Y:S05]  /*4600*/  BSYNC.RECONVERGENT B0 ;  /* 0x0000000000007941 */ /* 0x000fea0003800200 */
.L_x_15:
[----:B------:R-:W-:-:S04]  /*4610*/  IADD3 R0, PT, PT, R0, 0x3, RZ ;  /* 0x0000000300007810 */ /* 0x000fc80007ffe0ff */
[----:B------:R-:W-:-:S13]  /*4620*/  ISETP.GE.AND P0, PT, R0, UR6, PT ;  /* 0x0000000600007c0c */ /* 0x000fda000bf06270 */
[----:B------:R-:W-:Y:S05]  /*4630*/  @P0 EXIT ;  /* 0x000000000000094d */ /* 0x000fea0003800000 */
[----:B------:R-:W-:Y:S01]  /*4640*/  IMAD R0, R0, UR6, RZ ;  /* 0x0000000600007c24 */ /* 0x000fe2000f8e02ff */
[----:B------:R-:W-:-:S04]  /*4650*/  ISETP.LT.AND P1, PT, R8, UR6, PT ;  /* 0x0000000608007c0c */ /* 0x000fc8000bf21270 */
[----:B------:R-:W-:Y:S02]  /*4660*/  LOP3.LUT P0, RZ, R0, 0x3, RZ, 0xc0, !PT ;  /* 0x0000000300ff7812 */ /* 0x000fe4000780c0ff */
[----:B0-----:R-:W-:-:S11]  /*4670*/  IADD3 R5, PT, PT, R43, R0, RZ ;  /* 0x000000002b057210 */ /* 0x001fd60007ffe0ff */
[----:B------:R-:W-:Y:S05]  /*4680*/  @!P0 BRA P1, `(.L_x_20) ;  /* 0x0000000000948947 */ /* 0x000fea0000800000 */
[----:B-12---:R-:W0:Y:S01]  /*4690*/  LDC.64 R2, c[0x0][0x390] ;  /* 0x0000e400ff027b82 */ /* 0x006e220000000a00 */
[C---:B------:R-:W-:Y:S02]  /*46a0*/  IADD3 R0, PT, PT, R43.reuse, 0x1, RZ ;  /* 0x000000012b007810 */ /* 0x040fe40007ffe0ff */
[----:B------:R-:W-:Y:S02]  /*46b0*/  ISETP.GE.AND P0, PT, R43, UR6, PT ;  /* 0x000000062b007c0c */ /* 0x000fe4000bf06270 */
[----:B------:R-:W-:Y:S01]  /*46c0*/  ISETP.GE.AND P1, PT, R0, UR6, PT ;  /* 0x0000000600007c0c */ /* 0x000fe2000bf26270 */
[----:B0-----:R-:W-:-:S12]  /*46d0*/  IMAD.WIDE R2, R5, 0x4, R2 ;  /* 0x0000000405027825 */ /* 0x001fd800078e0202 */
[----:B------:R-:W0:Y:S01]  /*46e0*/  @!P1 LDC R7, c[0x0][0x39c] ;  /* 0x0000e700ff079b82 */ /* 0x000e220000000800 */
[----:B------:R-:W2:Y:S04]  /*46f0*/  @!P0 LDG.E R0, desc[UR8][R2.64] ;  /* 0x0000000802008981 */ /* 0x000ea8000c1e1900 */
[----:B------:R-:W3:Y:S03]  /*4700*/  @!P1 LDG.E R4, desc[UR8][R2.64+0x4] ;  /* 0x0000040802049981 */ /* 0x000ee6000c1e1900 */
[----:B------:R-:W1:Y:S01]  /*4710*/  @!P0 LDC R5, c[0x0][0x39c] ;  /* 0x0000e700ff058b82 */ /* 0x000e620000000800 */
[----:B------:R-:W-:Y:S01]  /*4720*/  IADD3 R43, PT, PT, R43, 0x2, RZ ;  /* 0x000000022b2b7810 */ /* 0x000fe20007ffe0ff */
[----:B------:R-:W-:Y:S01]  /*4730*/  BSSY.RECONVERGENT B0, `(.L_x_21) ;  /* 0x0000010000007945 */ /* 0x000fe20003800200 */
[----:B------:R-:W-:-:S02]  /*4740*/  ISETP.GE.AND P3, PT, R8, UR6, PT ;  /* 0x0000000608007c0c */ /* 0x000fc4000bf66270 */
[----:B------:R-:W-:-:S03]  /*4750*/  ISETP.GE.AND P2, PT, R43, UR6, PT ;  /* 0x000000062b007c0c */ /* 0x000fc6000bf46270 */
[----:B------:R-:W2:Y:S01]  /*4760*/  @!P0 LDC R6, c[0x0][0x3a0] ;  /* 0x0000e800ff068b82 */ /* 0x000ea20000000800 */
[----:B0-----:R-:W-:-:S07]  /*4770*/  @!P1 FMUL R7, R32, R7 ;  /* 0x0000000720079220 */ /* 0x001fce0000400000 */
[----:B------:R-:W3:Y:S01]  /*4780*/  @!P1 LDC R9, c[0x0][0x3a0] ;  /* 0x0000e800ff099b82 */ /* 0x000ee20000000800 */
[----:B-1----:R-:W-:-:S04]  /*4790*/  @!P0 FMUL R5, R34, R5 ;  /* 0x0000000522058220 */ /* 0x002fc80000400000 */
[----:B--2---:R-:W-:Y:S01]  /*47a0*/  @!P0 FFMA R5, R0, R6, R5 ;  /* 0x0000000600058223 */ /* 0x004fe20000000005 */
[----:B---3--:R-:W-:Y:S01]  /*47b0*/  @!P1 FFMA R7, R4, R9, R7 ;  /* 0x0000000904079223 */ /* 0x008fe20000000007 */
[----:B------:R-:W-:Y:S06]  /*47c0*/  @P2 BRA `(.L_x_22) ;  /* 0x0000000000182947 */ /* 0x000fec0003800000 */
[----:B------:R-:W2:Y:S01]  /*47d0*/  LDG.E R0, desc[UR8][R2.64+0x8] ;  /* 0x0000080802007981 */ /* 0x000ea2000c1e1900 */
[----:B------:R-:W0:Y:S01]  /*47e0*/  LDCU UR4, c[0x0][0x39c] ;  /* 0x00007380ff0477ac */ /* 0x000e220008000800 */
[----:B------:R-:W2:Y:S01]  /*47f0*/  LDCU UR5, c[0x0][0x3a0] ;  /* 0x00007400ff0577ac */ /* 0x000ea20008000800 */
[----:B0-----:R-:W-:-:S04]  /*4800*/  FMUL R33, R33, UR4 ;  /* 0x0000000421217c20 */ /* 0x001fc80008400000 */
[----:B--2---:R-:W-:-:S05]  /*4810*/  FFMA R33, R0, UR5, R33 ;  /* 0x0000000500217c23 */ /* 0x004fca0008000021 */
[----:B------:R0:W-:Y:S02]  /*4820*/  STG.E desc[UR8][R2.64+0x8], R33 ;  /* 0x0000082102007986 */ /* 0x0001e4000c101908 */
.L_x_22:
[----:B------:R-:W-:Y:S05]  /*4830*/  BSYNC.RECONVERGENT B0 ;  /* 0x0000000000007941 */ /* 0x000fea0003800200 */
.L_x_21:
[----:B------:R1:W-:Y:S04]  /*4840*/  @!P0 STG.E desc[UR8][R2.64], R5 ;  /* 0x0000000502008986 */ /* 0x0003e8000c101908 */
[----:B------:R1:W-:Y:S01]  /*4850*/  @!P1 STG.E desc[UR8][R2.64+0x4], R7 ;  /* 0x0000040702009986 */ /* 0x0003e2000c101908 */
[----:B------:R-:W-:Y:S05]  /*4860*/  @P3 EXIT ;  /* 0x000000000000394d */ /* 0x000fea0003800000 */
[----:B------:R-:W2:Y:S01]  /*4870*/  LDG.E R0, desc[UR8][R2.64+0xc] ;  /* 0x00000c0802007981 */ /* 0x000ea2000c1e1900 */
[----:B------:R-:W1:Y:S01]  /*4880*/  LDCU UR4, c[0x0][0x39c] ;  /* 0x00007380ff0477ac */ /* 0x000e620008000800 */
[----:B------:R-:W2:Y:S01]  /*4890*/  LDCU UR5, c[0x0][0x3a0] ;  /* 0x00007400ff0577ac */ /* 0x000ea20008000800 */
[----:B-1----:R-:W-:-:S04]  /*48a0*/  FMUL R5, R46, UR4 ;  /* 0x000000042e057c20 */ /* 0x002fc80008400000 */
[----:B--2---:R-:W-:-:S05]  /*48b0*/  FFMA R5, R0, UR5, R5 ;  /* 0x0000000500057c23 */ /* 0x004fca0008000005 */
[----:B------:R-:W-:Y:S01]  /*48c0*/  STG.E desc[UR8][R2.64+0xc], R5 ;  /* 0x00000c0502007986 */ /* 0x000fe2000c101908 */
[----:B------:R-:W-:Y:S05]  /*48d0*/  EXIT ;  /* 0x000000000000794d */ /* 0x000fea0003800000 */
.L_x_20:
[----:B-12---:R-:W0:Y:S01]  /*48e0*/  LDC.64 R2, c[0x0][0x390] ;  /* 0x0000e400ff027b82 */ /* 0x006e220000000a00 */
        /* <DEDUP_REMOVED lines=12> */
[----:B------:R-:W-:Y:S01]  /*49b0*/  STG.E.128 desc[UR8][R2.64], R4 ;  /* 0x0000000402007986 */ /* 0x000fe2000c101d08 */
[----:B------:R-:W-:Y:S05]  /*49c0*/  EXIT ;  /* 0x000000000000794d */ /* 0x000fea0003800000 */
.L_x_23:
[----:B------:R-:W-:-:S00]  /*49d0*/  BRA `(.L_x_23) ;  /* 0xfffffffc00fc7947 */ /* 0x000fc0000383ffff */
[----:B------:R-:W-:-:S00]  /*49e0*/  NOP ;  /* 0x0000000000007918 */ /* 0x000fc00000000000 */
        /* <DEDUP_REMOVED lines=9> */
.L_x_24:


//--------------------- .nv.shared._Z5sgemmPKfS0_Pfiff --------------------------
	.section	.nv.shared._Z5sgemmPKfS0_Pfiff,"aw",@nobits
	.sectionflags	@""
	.align	4
.nv.shared._Z5sgemmPKfS0_Pfiff:
	.zero		9472


//--------------------- .nv.shared.reserved.0     --------------------------
	.section	.nv.shared.reserved.0,"aw",@nobits
	.weak		__nv_reservedSMEM_offset_0_alias
	.size		__nv_reservedSMEM_offset_0_alias, 0, 64
	.other		__nv_reservedSMEM_offset_0_alias,@"STO_CUDA_RESERVED_SHARED STV_DEFAULT"
__nv_reservedSMEM_offset_0_alias:
	.zero		0
	.zero		64


//--------------------- .nv.constant0._Z5sgemmPKfS0_Pfiff --------------------------
	.section	.nv.constant0._Z5sgemmPKfS0_Pfiff,"a",@progbits
	.sectionflags	@""
	.align	4
.nv.constant0._Z5sgemmPKfS0_Pfiff:
	.zero		932


//--------------------- SYMBOLS --------------------------

	.type		.nv.reservedSmem.offset0,@object
	.size		.nv.reservedSmem.offset0,0x4
	.type		.nv.reservedSmem.cap,@object
	.size		.nv.reservedSmem.cap,0x4
